	.target	sm_90a

	.elftype	@"ET_EXEC"


//--------------------- .note.nv.tkinfo           --------------------------
	.section	.note.nv.tkinfo,"",@"SHT_NOTE"
	.sectionflags	@"SHF_NOTE_NV_TKINFO"
	.tkinfo
        /*0018*/ 	.word	0x00000002
        /*0030*/ 	.string	""
        /*0030*/ 	.string	"ptxas"
        /*0030*/ 	.string	"Cuda compilation tools, release 13.0, V13.0.88"
        /*0030*/ 	.string	"Build cuda_13.0.r13.0/compiler.36424714_0"
        /*0030*/ 	.string	"-arch sm_90a -m 64 "



//--------------------- .note.nv.cuinfo           --------------------------
	.section	.note.nv.cuinfo,"",@"SHT_NOTE"
	.sectionflags	@"SHF_NOTE_NV_CUINFO"
        /*0018*/ 	.short	0x0002
        /*001a*/ 	.short	0x005a
        /*001c*/ 	.short	0x0082
	.zero		2


//--------------------- .nv.info                  --------------------------
	.section	.nv.info,"",@"SHT_CUDA_INFO"
	.align	4


	//----- nvinfo : EIATTR_REGCOUNT
	.align		4
        /*0000*/ 	.byte	0x04, 0x2f
        /*0002*/ 	.short	(.L_15 - .L_14)
	.align		4
.L_14:
        /*0004*/ 	.word	index@(_ZN7cutlass13device_kernelINS_4gemm6kernel13GemmUniversalIN4cute5tupleIJiiiiEEENS1_10collective13CollectiveMmaINS1_34MainloopSm90TmaGmmaWarpSpecializedILi4ENS5_IJNS4_1CILi2EEENSA_ILi1EEESC_EEENS1_32KernelTmaWarpSpecializedPingpongEEENS5_IJNSA_ILi64EEENSA_ILi256EEENSA_ILi32EEEEEEaNS5_IJlSC_lEEEaSK_NS4_8TiledMMAINS4_8MMA_AtomIJNS4_4SM904GMMA27MMA_64x256x32_S32S8S8_SS_TNEEEENS4_6LayoutINS5_IJSC_SC_SC_EEENS5_IJNSA_ILi0EEEST_ST_EEEEENS5_IJNS4_10UnderscoreESW_SW_EEEEENS4_13SM90_TMA_LOADENS4_14ComposedLayoutINS4_7SwizzleILi1ELi4ELi3EEENS4_18smem_ptr_flag_bitsILi8EEENSR_INS5_IJNSA_ILi8EEESI_EEENS5_IJSI_SC_EEEEEEEvNS4_8identityENS4_23SM90_TMA_LOAD_MULTICASTES19_vS1A_EENS_8epilogue10collective6detail29Sm90TmaWarpSpecializedAdapterINS1E_15DefaultEpilogueIaSK_SK_NS1D_6thread17LinearCombinationIaLi1EiiLNS1I_9ScaleType4KindE0ELNS_15FloatRoundStyleE2EaEENS1_15EpilogueDefaultEEEEEvvEEEEvNT_6ParamsE)
        /*0008*/ 	.word	0x000000a8


	//----- nvinfo : EIATTR_FRAME_SIZE
	.align		4
.L_15:
        /*000c*/ 	.byte	0x04, 0x11
        /*000e*/ 	.short	(.L_17 - .L_16)
	.align		4
.L_16:
        /*0010*/ 	.word	index@(_ZN7cutlass13device_kernelINS_4gemm6kernel13GemmUniversalIN4cute5tupleIJiiiiEEENS1_10collective13CollectiveMmaINS1_34MainloopSm90TmaGmmaWarpSpecializedILi4ENS5_IJNS4_1CILi2EEENSA_ILi1EEESC_EEENS1_32KernelTmaWarpSpecializedPingpongEEENS5_IJNSA_ILi64EEENSA_ILi256EEENSA_ILi32EEEEEEaNS5_IJlSC_lEEEaSK_NS4_8TiledMMAINS4_8MMA_AtomIJNS4_4SM904GMMA27MMA_64x256x32_S32S8S8_SS_TNEEEENS4_6LayoutINS5_IJSC_SC_SC_EEENS5_IJNSA_ILi0EEEST_ST_EEEEENS5_IJNS4_10UnderscoreESW_SW_EEEEENS4_13SM90_TMA_LOADENS4_14ComposedLayoutINS4_7SwizzleILi1ELi4ELi3EEENS4_18smem_ptr_flag_bitsILi8EEENSR_INS5_IJNSA_ILi8EEESI_EEENS5_IJSI_SC_EEEEEEEvNS4_8identityENS4_23SM90_TMA_LOAD_MULTICASTES19_vS1A_EENS_8epilogue10collective6detail29Sm90TmaWarpSpecializedAdapterINS1E_15DefaultEpilogueIaSK_SK_NS1D_6thread17LinearCombinationIaLi1EiiLNS1I_9ScaleType4KindE0ELNS_15FloatRoundStyleE2EaEENS1_15EpilogueDefaultEEEEEvvEEEEvNT_6ParamsE)
        /*0014*/ 	.word	0x00000000


	//----- nvinfo : EIATTR_MIN_STACK_SIZE
	.align		4
.L_17:
        /*0018*/ 	.byte	0x04, 0x12
        /*001a*/ 	.short	(.L_19 - .L_18)
	.align		4
.L_18:
        /*001c*/ 	.word	index@(_ZN7cutlass13device_kernelINS_4gemm6kernel13GemmUniversalIN4cute5tupleIJiiiiEEENS1_10collective13CollectiveMmaINS1_34MainloopSm90TmaGmmaWarpSpecializedILi4ENS5_IJNS4_1CILi2EEENSA_ILi1EEESC_EEENS1_32KernelTmaWarpSpecializedPingpongEEENS5_IJNSA_ILi64EEENSA_ILi256EEENSA_ILi32EEEEEEaNS5_IJlSC_lEEEaSK_NS4_8TiledMMAINS4_8MMA_AtomIJNS4_4SM904GMMA27MMA_64x256x32_S32S8S8_SS_TNEEEENS4_6LayoutINS5_IJSC_SC_SC_EEENS5_IJNSA_ILi0EEEST_ST_EEEEENS5_IJNS4_10UnderscoreESW_SW_EEEEENS4_13SM90_TMA_LOADENS4_14ComposedLayoutINS4_7SwizzleILi1ELi4ELi3EEENS4_18smem_ptr_flag_bitsILi8EEENSR_INS5_IJNSA_ILi8EEESI_EEENS5_IJSI_SC_EEEEEEEvNS4_8identityENS4_23SM90_TMA_LOAD_MULTICASTES19_vS1A_EENS_8epilogue10collective6detail29Sm90TmaWarpSpecializedAdapterINS1E_15DefaultEpilogueIaSK_SK_NS1D_6thread17LinearCombinationIaLi1EiiLNS1I_9ScaleType4KindE0ELNS_15FloatRoundStyleE2EaEENS1_15EpilogueDefaultEEEEEvvEEEEvNT_6ParamsE)
        /*0020*/ 	.word	0x00000000
.L_19:


//--------------------- .nv.compat                --------------------------
	.section	.nv.compat,"",@"SHT_CUDA_COMPAT_INFO"
	.align	4
        /*0000*/ 	.byte	0x02, 0x09, 0x01, 0x00, 0x02, 0x02, 0x04, 0x00, 0x02, 0x05, 0x05, 0x00, 0x03, 0x07, 0x01, 0x01
        /*0010*/ 	.byte	0x02, 0x03, 0x01, 0x00, 0x02, 0x06, 0x01, 0x00, 0x04, 0x0b, 0x08, 0x00, 0x00, 0x00, 0x00, 0x00
        /*0020*/ 	.byte	0x00, 0x00, 0x00, 0x00


//--------------------- .nv.info._ZN7cutlass13device_kernelINS_4gemm6kernel13GemmUniversalIN4cute5tupleIJiiiiEEENS1_10collective13CollectiveMmaINS1_34MainloopSm90TmaGmmaWarpSpecializedILi4ENS5_IJNS4_1CILi2EEENSA_ILi1EEESC_EEENS1_32KernelTmaWarpSpecializedPingpongEEENS5_IJNSA_ILi64EEENSA_ILi256EEENSA_ILi32EEEEEEaNS5_IJlSC_lEEEaSK_NS4_8TiledMMAINS4_8MMA_AtomIJNS4_4SM904GMMA27MMA_64x256x32_S32S8S8_SS_TNEEEENS4_6LayoutINS5_IJSC_SC_SC_EEENS5_IJNSA_ILi0EEEST_ST_EEEEENS5_IJNS4_10UnderscoreESW_SW_EEEEENS4_13SM90_TMA_LOADENS4_14ComposedLayoutINS4_7SwizzleILi1ELi4ELi3EEENS4_18smem_ptr_flag_bitsILi8EEENSR_INS5_IJNSA_ILi8EEESI_EEENS5_IJSI_SC_EEEEEEEvNS4_8identityENS4_23SM90_TMA_LOAD_MULTICASTES19_vS1A_EENS_8epilogue10collective6detail29Sm90TmaWarpSpecializedAdapterINS1E_15DefaultEpilogueIaSK_SK_NS1D_6thread17LinearCombinationIaLi1EiiLNS1I_9ScaleType4KindE0ELNS_15FloatRoundStyleE2EaEENS1_15EpilogueDefaultEEEEEvvEEEEvNT_6ParamsE --------------------------
	.section	.nv.info._ZN7cutlass13device_kernelINS_4gemm6kernel13GemmUniversalIN4cute5tupleIJiiiiEEENS1_10collective13CollectiveMmaINS1_34MainloopSm90TmaGmmaWarpSpecializedILi4ENS5_IJNS4_1CILi2EEENSA_ILi1EEESC_EEENS1_32KernelTmaWarpSpecializedPingpongEEENS5_IJNSA_ILi64EEENSA_ILi256EEENSA_ILi32EEEEEEaNS5_IJlSC_lEEEaSK_NS4_8TiledMMAINS4_8MMA_AtomIJNS4_4SM904GMMA27MMA_64x256x32_S32S8S8_SS_TNEEEENS4_6LayoutINS5_IJSC_SC_SC_EEENS5_IJNSA_ILi0EEEST_ST_EEEEENS5_IJNS4_10UnderscoreESW_SW_EEEEENS4_13SM90_TMA_LOADENS4_14ComposedLayoutINS4_7SwizzleILi1ELi4ELi3EEENS4_18smem_ptr_flag_bitsILi8EEENSR_INS5_IJNSA_ILi8EEESI_EEENS5_IJSI_SC_EEEEEEEvNS4_8identityENS4_23SM90_TMA_LOAD_MULTICASTES19_vS1A_EENS_8epilogue10collective6detail29Sm90TmaWarpSpecializedAdapterINS1E_15DefaultEpilogueIaSK_SK_NS1D_6thread17LinearCombinationIaLi1EiiLNS1I_9ScaleType4KindE0ELNS_15FloatRoundStyleE2EaEENS1_15EpilogueDefaultEEEEEvvEEEEvNT_6ParamsE,"",@"SHT_CUDA_INFO"
	.sectionflags	@""
	.align	4


	//----- nvinfo : EIATTR_CUDA_API_VERSION
	.align		4
        /*0000*/ 	.byte	0x04, 0x37
        /*0002*/ 	.short	(.L_21 - .L_20)
.L_20:
        /*0004*/ 	.word	0x00000082


	//----- nvinfo : EIATTR_KPARAM_INFO
	.align		4
.L_21:
        /*0008*/ 	.byte	0x04, 0x17
        /*000a*/ 	.short	(.L_23 - .L_22)
.L_22:
        /*000c*/ 	.word	0x00000000
        /*0010*/ 	.short	0x0000
        /*0012*/ 	.short	0x0070
        /*0014*/ 	.byte	0x00, 0xf0, 0x01, 0x10


	//----- nvinfo : EIATTR_SPARSE_MMA_MASK
	.align		4
.L_23:
        /*0018*/ 	.byte	0x03, 0x50
        /*001a*/ 	.short	0x0000


	//----- nvinfo : EIATTR_MAXREG_COUNT
	.align		4
        /*001c*/ 	.byte	0x03, 0x1b
        /*001e*/ 	.short	0x00a8


	//----- nvinfo : EIATTR_NUM_BARRIERS
	.align		4
        /*0020*/ 	.byte	0x02, 0x4c
        /*0022*/ 	.byte	0x01
	.zero		1


	//----- nvinfo : EIATTR_EXTERNS
	.align		4
        /*0024*/ 	.byte	0x04, 0x0f
        /*0026*/ 	.short	(.L_25 - .L_24)


	//   ....[0]....
	.align		4
.L_24:
        /*0028*/ 	.word	index@(__assertfail)


	//----- nvinfo : EIATTR_MERCURY_ISA_VERSION
	.align		4
.L_25:
        /*002c*/ 	.byte	0x03, 0x5f
        /*002e*/ 	.short	0x0101


	//----- nvinfo : EIATTR_INT_WARP_WIDE_INSTR_OFFSETS
	.align		4
        /*0030*/ 	.byte	0x04, 0x31
        /*0032*/ 	.short	(.L_27 - .L_26)


	//   ....[0]....
.L_26:
        /*0034*/ 	.word	0x000005d0


	//   ....[1]....
        /*0038*/ 	.word	0x00000610


	//   ....[2]....
        /*003c*/ 	.word	0x000006a0


	//   ....[3]....
        /*0040*/ 	.word	0x000006b0


	//   ....[4]....
        /*0044*/ 	.word	0x000006d0


	//   ....[5]....
        /*0048*/ 	.word	0x000006f0


	//   ....[6]....
        /*004c*/ 	.word	0x000007e0


	//   ....[7]....
        /*0050*/ 	.word	0x00000800


	//   ....[8]....
        /*0054*/ 	.word	0x00001e70


	//----- nvinfo : EIATTR_COOP_GROUP_MASK_REGIDS
	.align		4
.L_27:
        /*0058*/ 	.byte	0x04, 0x29
        /*005a*/ 	.short	(.L_29 - .L_28)


	//   ....[0]....
.L_28:
        /*005c*/ 	.word	0xffffffff


	//   ....[1]....
        /*0060*/ 	.word	0xffffffff


	//   ....[2]....
        /*0064*/ 	.word	0xffffffff


	//   ....[3]....
        /*0068*/ 	.word	0xffffffff


	//   ....[4]....
        /*006c*/ 	.word	0xffffffff


	//   ....[5]....
        /*0070*/ 	.word	0xffffffff


	//   ....[6]....
        /*0074*/ 	.word	0xffffffff


	//----- nvinfo : EIATTR_COOP_GROUP_INSTR_OFFSETS
	.align		4
.L_29:
        /*0078*/ 	.byte	0x04, 0x28
        /*007a*/ 	.short	(.L_31 - .L_30)


	//   ....[0]....
.L_30:
        /*007c*/ 	.word	0x00000060


	//   ....[1]....
        /*0080*/ 	.word	0x00000080


	//   ....[2]....
        /*0084*/ 	.word	0x00000180


	//   ....[3]....
        /*0088*/ 	.word	0x000003b0


	//   ....[4]....
        /*008c*/ 	.word	0x00000400


	//   ....[5]....
        /*0090*/ 	.word	0x000005a0


	//   ....[6]....
        /*0094*/ 	.word	0x00000980


	//----- nvinfo : EIATTR_REG_RECONFIG
	.align		4
.L_31:
        /*0098*/ 	.byte	0x01, 0x54
	.zero		2


	//----- nvinfo : EIATTR_SYSCALL_OFFSETS
	.align		4
        /*009c*/ 	.byte	0x04, 0x46
        /*009e*/ 	.short	(.L_33 - .L_32)


	//   ....[0]....
.L_32:
        /*00a0*/ 	.word	0x000018d0


	//----- nvinfo : EIATTR_MBARRIER_INSTR_OFFSETS
	.align		4
.L_33:
        /*00a4*/ 	.byte	0x04, 0x39
        /*00a6*/ 	.short	(.L_35 - .L_34)


	//   ....[0]....
.L_34:
        /*00a8*/ 	.word	0x00000300
        /*00ac*/ 	.word	0x000000ff
        /*00b0*/ 	.word	0x00000000
        /*00b4*/ 	.short	0x0100
        /*00b6*/ 	.byte	0x07
	.zero		1


	//   ....[1]....
        /*00b8*/ 	.word	0x00000310
        /*00bc*/ 	.word	0x000000ff
        /*00c0*/ 	.word	0x00000020
        /*00c4*/ 	.short	0x0100
        /*00c6*/ 	.byte	0x07
	.zero		1


	//   ....[2]....
        /*00c8*/ 	.word	0x00000320
        /*00cc*/ 	.word	0x000000ff
        /*00d0*/ 	.word	0x00000008
        /*00d4*/ 	.short	0x0100
        /*00d6*/ 	.byte	0x07
	.zero		1


	//   ....[3]....
        /*00d8*/ 	.word	0x00000330
        /*00dc*/ 	.word	0x000000ff
        /*00e0*/ 	.word	0x00000028
        /*00e4*/ 	.short	0x0100
        /*00e6*/ 	.byte	0x07
	.zero		1


	//   ....[4]....
        /*00e8*/ 	.word	0x00000340
        /*00ec*/ 	.word	0x000000ff
        /*00f0*/ 	.word	0x00000010
        /*00f4*/ 	.short	0x0100
        /*00f6*/ 	.byte	0x07
	.zero		1


	//   ....[5]....
        /*00f8*/ 	.word	0x00000350
        /*00fc*/ 	.word	0x000000ff
        /*0100*/ 	.word	0x00000030
        /*0104*/ 	.short	0x0100
        /*0106*/ 	.byte	0x07
	.zero		1


	//   ....[6]....
        /*0108*/ 	.word	0x00000360
        /*010c*/ 	.word	0x000000ff
        /*0110*/ 	.word	0x00000018
        /*0114*/ 	.short	0x0100
        /*0116*/ 	.byte	0x07
	.zero		1


	//   ....[7]....
        /*0118*/ 	.word	0x00000370
        /*011c*/ 	.word	0x000000ff
        /*0120*/ 	.word	0x00000038
        /*0124*/ 	.short	0x0100
        /*0126*/ 	.byte	0x07
	.zero		1


	//   ....[8]....
        /*0128*/ 	.word	0x00000840
        /*012c*/ 	.word	0x000000ff
        /*0130*/ 	.word	0x00000070
        /*0134*/ 	.short	0x0100
        /*0136*/ 	.byte	0x0c
	.zero		1


	//   ....[9]....
        /*0138*/ 	.word	0x000008a0
        /*013c*/ 	.word	0x000000ff
        /*0140*/ 	.word	0x00000078
        /*0144*/ 	.short	0x0100
        /*0146*/ 	.byte	0x0c
	.zero		1


	//   ....[10]....
        /*0148*/ 	.word	0x000008d0
        /*014c*/ 	.word	0x000000ff
        /*0150*/ 	.word	0x00000050
        /*0154*/ 	.short	0x0100
        /*0156*/ 	.byte	0x0d
	.zero		1


	//   ....[11]....
        /*0158*/ 	.word	0x00000910
        /*015c*/ 	.word	0x000000ff
        /*0160*/ 	.word	0x00000058
        /*0164*/ 	.short	0x0100
        /*0166*/ 	.byte	0x0d
	.zero		1


	//   ....[12]....
        /*0168*/ 	.word	0x00000920
        /*016c*/ 	.word	0x000000ff
        /*0170*/ 	.word	0x00000060
        /*0174*/ 	.short	0x0100
        /*0176*/ 	.byte	0x0d
	.zero		1


	//   ....[13]....
        /*0178*/ 	.word	0x00000930
        /*017c*/ 	.word	0x000000ff
        /*0180*/ 	.word	0x00000068
        /*0184*/ 	.short	0x0100
        /*0186*/ 	.byte	0x0d
	.zero		1


	//   ....[14]....
        /*0188*/ 	.word	0x000017b0
        /*018c*/ 	.word	0x0000009d
        /*0190*/ 	.word	0x00000000
        /*0194*/ 	.short	0x010a
        /*0196*/ 	.byte	0x2d
	.zero		1


	//   ....[15]....
        /*0198*/ 	.word	0x00001970
        /*019c*/ 	.word	0x00000003
        /*01a0*/ 	.word	0x00000000
        /*01a4*/ 	.short	0x010a
        /*01a6*/ 	.byte	0x3f
	.zero		1


	//   ....[16]....
        /*01a8*/ 	.word	0x000019d0
        /*01ac*/ 	.word	0x00000003
        /*01b0*/ 	.word	0x00000000
        /*01b4*/ 	.short	0x010a
        /*01b6*/ 	.byte	0x3f
	.zero		1


	//   ....[17]....
        /*01b8*/ 	.word	0x00001bc0
        /*01bc*/ 	.word	0x000000ff
        /*01c0*/ 	.word	0x00000000
        /*01c4*/ 	.short	0x010a
        /*01c6*/ 	.byte	0x04
	.zero		1


	//   ....[18]....
        /*01c8*/ 	.word	0x00001c00
        /*01cc*/ 	.word	0x000000ff
        /*01d0*/ 	.word	0x00000000
        /*01d4*/ 	.short	0x010a
        /*01d6*/ 	.byte	0x04
	.zero		1


	//   ....[19]....
        /*01d8*/ 	.word	0x00001d00
        /*01dc*/ 	.word	0x00000004
        /*01e0*/ 	.word	0x00000000
        /*01e4*/ 	.short	0x0101
        /*01e6*/ 	.byte	0x3f
	.zero		1


	//   ....[20]....
        /*01e8*/ 	.word	0x00001e00
        /*01ec*/ 	.word	0x0000009e
        /*01f0*/ 	.word	0x00000000
        /*01f4*/ 	.short	0x0101
        /*01f6*/ 	.byte	0x31
	.zero		1


	//   ....[21]....
        /*01f8*/ 	.word	0x00001ef0
        /*01fc*/ 	.word	0x00000000
        /*0200*/ 	.word	0x00000000
        /*0204*/ 	.short	0x0101
        /*0206*/ 	.byte	0x3f
	.zero		1


	//   ....[22]....
        /*0208*/ 	.word	0x00001fb0
        /*020c*/ 	.word	0x0000009d
        /*0210*/ 	.word	0x00000010
        /*0214*/ 	.short	0x010a
        /*0216*/ 	.byte	0x2d
	.zero		1


	//   ....[23]....
        /*0218*/ 	.word	0x00008410
        /*021c*/ 	.word	0x000000a0
        /*0220*/ 	.word	0x00000000
        /*0224*/ 	.short	0x0101
        /*0226*/ 	.byte	0x31
	.zero		1


	//   ....[24]....
        /*0228*/ 	.word	0x00008e50
        /*022c*/ 	.word	0x0000000c
        /*0230*/ 	.word	0x00000020
        /*0234*/ 	.short	0x010a
        /*0236*/ 	.byte	0x3f
	.zero		1


	//   ....[25]....
        /*0238*/ 	.word	0x00009210
        /*023c*/ 	.word	0x00000003
        /*0240*/ 	.word	0x00000078
        /*0244*/ 	.short	0x0101
        /*0246*/ 	.byte	0x3f
	.zero		1


	//   ....[26]....
        /*0248*/ 	.word	0x000099a0
        /*024c*/ 	.word	0x00000007
        /*0250*/ 	.word	0x00000000
        /*0254*/ 	.short	0x010a
        /*0256*/ 	.byte	0x3f
	.zero		1


	//   ....[27]....
        /*0258*/ 	.word	0x00009a20
        /*025c*/ 	.word	0x00000009
        /*0260*/ 	.word	0x00000000
        /*0264*/ 	.short	0x010a
        /*0266*/ 	.byte	0x3f
	.zero		1


	//   ....[28]....
        /*0268*/ 	.word	0x00009ab0
        /*026c*/ 	.word	0x00000006
        /*0270*/ 	.word	0x00000000
        /*0274*/ 	.short	0x010a
        /*0276*/ 	.byte	0x3f
	.zero		1


	//   ....[29]....
        /*0278*/ 	.word	0x00009b40
        /*027c*/ 	.word	0x00000003
        /*0280*/ 	.word	0x00000000
        /*0284*/ 	.short	0x010a
        /*0286*/ 	.byte	0x3f
	.zero		1


	//   ....[30]....
        /*0288*/ 	.word	0x00009ba0
        /*028c*/ 	.word	0x0000009f
        /*0290*/ 	.word	0x00000000
        /*0294*/ 	.short	0x010a
        /*0296*/ 	.byte	0x3f
	.zero		1


	//   ....[31]....
        /*0298*/ 	.word	0x00009bf0
        /*029c*/ 	.word	0x00000003
        /*02a0*/ 	.word	0x00000000
        /*02a4*/ 	.short	0x010a
        /*02a6*/ 	.byte	0x3f
	.zero		1


	//   ....[32]....
        /*02a8*/ 	.word	0x00009c50
        /*02ac*/ 	.word	0x00000005
        /*02b0*/ 	.word	0x00000000
        /*02b4*/ 	.short	0x010a
        /*02b6*/ 	.byte	0x3f
	.zero		1


	//   ....[33]....
        /*02b8*/ 	.word	0x00009ca0
        /*02bc*/ 	.word	0x0000009f
        /*02c0*/ 	.word	0x00000010
        /*02c4*/ 	.short	0x010a
        /*02c6*/ 	.byte	0x3f
	.zero		1


	//   ....[34]....
        /*02c8*/ 	.word	0x00009d70
        /*02cc*/ 	.word	0x0000000c
        /*02d0*/ 	.word	0x00000020
        /*02d4*/ 	.short	0x010a
        /*02d6*/ 	.byte	0x3f
	.zero		1


	//   ....[35]....
        /*02d8*/ 	.word	0x00009e40
        /*02dc*/ 	.word	0x00000007
        /*02e0*/ 	.word	0x00000000
        /*02e4*/ 	.short	0x010a
        /*02e6*/ 	.byte	0x3f
	.zero		1


	//   ....[36]....
        /*02e8*/ 	.word	0x00009e90
        /*02ec*/ 	.word	0x00000009
        /*02f0*/ 	.word	0x00000000
        /*02f4*/ 	.short	0x010a
        /*02f6*/ 	.byte	0x3f
	.zero		1


	//   ....[37]....
        /*02f8*/ 	.word	0x00009ee0
        /*02fc*/ 	.word	0x00000006
        /*0300*/ 	.word	0x00000000
        /*0304*/ 	.short	0x010a
        /*0306*/ 	.byte	0x3f
	.zero		1


	//----- nvinfo : EIATTR_NUM_MBARRIERS
	.align		4
.L_35:
        /*0308*/ 	.byte	0x03, 0x38
        /*030a*/ 	.short	0x000e


	//----- nvinfo : EIATTR_EXIT_INSTR_OFFSETS
	.align		4
        /*030c*/ 	.byte	0x04, 0x1c
        /*030e*/ 	.short	(.L_37 - .L_36)


	//   ....[0]....
.L_36:
        /*0310*/ 	.word	0x00001490


	//   ....[1]....
        /*0314*/ 	.word	0x000014f0


	//   ....[2]....
        /*0318*/ 	.word	0x00008b20


	//   ....[3]....
        /*031c*/ 	.word	0x00008b50


	//   ....[4]....
        /*0320*/ 	.word	0x00009b90


	//----- nvinfo : EIATTR_MAX_THREADS
	.align		4
.L_37:
        /*0324*/ 	.byte	0x04, 0x05
        /*0326*/ 	.short	(.L_39 - .L_38)
.L_38:
        /*0328*/ 	.word	0x00000180
        /*032c*/ 	.word	0x00000001
        /*0330*/ 	.word	0x00000001


	//----- nvinfo : EIATTR_CRS_STACK_SIZE
	.align		4
.L_39:
        /*0334*/ 	.byte	0x04, 0x1e
        /*0336*/ 	.short	(.L_41 - .L_40)
.L_40:
        /*0338*/ 	.word	0x00000000


	//----- nvinfo : EIATTR_CBANK_PARAM_SIZE
	.align		4
.L_41:
        /*033c*/ 	.byte	0x03, 0x19
        /*033e*/ 	.short	0x0470


	//----- nvinfo : EIATTR_PARAM_CBANK
	.align		4
        /*0340*/ 	.byte	0x04, 0x0a
        /*0342*/ 	.short	(.L_43 - .L_42)
	.align		4
.L_42:
        /*0344*/ 	.word	index@(.nv.constant0._ZN7cutlass13device_kernelINS_4gemm6kernel13GemmUniversalIN4cute5tupleIJiiiiEEENS1_10collective13CollectiveMmaINS1_34MainloopSm90TmaGmmaWarpSpecializedILi4ENS5_IJNS4_1CILi2EEENSA_ILi1EEESC_EEENS1_32KernelTmaWarpSpecializedPingpongEEENS5_IJNSA_ILi64EEENSA_ILi256EEENSA_ILi32EEEEEEaNS5_IJlSC_lEEEaSK_NS4_8TiledMMAINS4_8MMA_AtomIJNS4_4SM904GMMA27MMA_64x256x32_S32S8S8_SS_TNEEEENS4_6LayoutINS5_IJSC_SC_SC_EEENS5_IJNSA_ILi0EEEST_ST_EEEEENS5_IJNS4_10UnderscoreESW_SW_EEEEENS4_13SM90_TMA_LOADENS4_14ComposedLayoutINS4_7SwizzleILi1ELi4ELi3EEENS4_18smem_ptr_flag_bitsILi8EEENSR_INS5_IJNSA_ILi8EEESI_EEENS5_IJSI_SC_EEEEEEEvNS4_8identityENS4_23SM90_TMA_LOAD_MULTICASTES19_vS1A_EENS_8epilogue10collective6detail29Sm90TmaWarpSpecializedAdapterINS1E_15DefaultEpilogueIaSK_SK_NS1D_6thread17LinearCombinationIaLi1EiiLNS1I_9ScaleType4KindE0ELNS_15FloatRoundStyleE2EaEENS1_15EpilogueDefaultEEEEEvvEEEEvNT_6ParamsE)
        /*0348*/ 	.short	0x0210
        /*034a*/ 	.short	0x0470


	//----- nvinfo : EIATTR_SW_WAR
	.align		4
.L_43:
        /*034c*/ 	.byte	0x04, 0x36
        /*034e*/ 	.short	(.L_45 - .L_44)
.L_44:
        /*0350*/ 	.word	0x00000008
.L_45:


//--------------------- .nv.callgraph             --------------------------
	.section	.nv.callgraph,"",@"SHT_CUDA_CALLGRAPH"
	.align	4
	.sectionentsize	8
	.align		4
        /*0000*/ 	.word	0x00000000
	.align		4
        /*0004*/ 	.word	0xffffffff
	.align		4
        /*0008*/ 	.word	index@(_ZN7cutlass13device_kernelINS_4gemm6kernel13GemmUniversalIN4cute5tupleIJiiiiEEENS1_10collective13CollectiveMmaINS1_34MainloopSm90TmaGmmaWarpSpecializedILi4ENS5_IJNS4_1CILi2EEENSA_ILi1EEESC_EEENS1_32KernelTmaWarpSpecializedPingpongEEENS5_IJNSA_ILi64EEENSA_ILi256EEENSA_ILi32EEEEEEaNS5_IJlSC_lEEEaSK_NS4_8TiledMMAINS4_8MMA_AtomIJNS4_4SM904GMMA27MMA_64x256x32_S32S8S8_SS_TNEEEENS4_6LayoutINS5_IJSC_SC_SC_EEENS5_IJNSA_ILi0EEEST_ST_EEEEENS5_IJNS4_10UnderscoreESW_SW_EEEEENS4_13SM90_TMA_LOADENS4_14ComposedLayoutINS4_7SwizzleILi1ELi4ELi3EEENS4_18smem_ptr_flag_bitsILi8EEENSR_INS5_IJNSA_ILi8EEESI_EEENS5_IJSI_SC_EEEEEEEvNS4_8identityENS4_23SM90_TMA_LOAD_MULTICASTES19_vS1A_EENS_8epilogue10collective6detail29Sm90TmaWarpSpecializedAdapterINS1E_15DefaultEpilogueIaSK_SK_NS1D_6thread17LinearCombinationIaLi1EiiLNS1I_9ScaleType4KindE0ELNS_15FloatRoundStyleE2EaEENS1_15EpilogueDefaultEEEEEvvEEEEvNT_6ParamsE)
	.align		4
        /*000c*/ 	.word	index@(__assertfail)
	.align		4
        /*0010*/ 	.word	0x00000000
	.align		4
        /*0014*/ 	.word	0xfffffffe
	.align		4
        /*0018*/ 	.word	0x00000000
	.align		4
        /*001c*/ 	.word	0xfffffffd
	.align		4
        /*0020*/ 	.word	0x00000000
	.align		4
        /*0024*/ 	.word	0xfffffffc


//--------------------- .nv.constant4             --------------------------
	.section	.nv.constant4,"a",@progbits
	.align	8
	.align		8
.nv.constant4:
        /*0000*/ 	.dword	__assertfail
	.align		8
        /*0008*/ 	.dword	__unnamed_1
	.align		8
        /*0010*/ 	.dword	_ZN39_INTERNAL_104c8a4b_4_k_cu_c3e2c097_55564cuda3std3__45__cpo5beginE
	.align		8
        /*0018*/ 	.dword	_ZN39_INTERNAL_104c8a4b_4_k_cu_c3e2c097_55564cuda3std3__45__cpo3endE
	.align		8
        /*0020*/ 	.dword	_ZN39_INTERNAL_104c8a4b_4_k_cu_c3e2c097_55564cuda3std3__45__cpo6cbeginE
	.align		8
        /*0028*/ 	.dword	_ZN39_INTERNAL_104c8a4b_4_k_cu_c3e2c097_55564cuda3std3__45__cpo4cendE
	.align		8
        /*0030*/ 	.dword	_ZN39_INTERNAL_104c8a4b_4_k_cu_c3e2c097_55564cuda3std3__441_GLOBAL__N__104c8a4b_4_k_cu_c3e2c097_55566ignoreE
	.align		8
        /*0038*/ 	.dword	_ZN39_INTERNAL_104c8a4b_4_k_cu_c3e2c097_55564cuda3std3__419piecewise_constructE
	.align		8
        /*0040*/ 	.dword	_ZN39_INTERNAL_104c8a4b_4_k_cu_c3e2c097_55564cuda3std3__48in_placeE
	.align		8
        /*0048*/ 	.dword	_ZN39_INTERNAL_104c8a4b_4_k_cu_c3e2c097_55564cuda3std6ranges3__45__cpo4swapE
	.align		8
        /*0050*/ 	.dword	_ZN39_INTERNAL_104c8a4b_4_k_cu_c3e2c097_55564cuda3std6ranges3__45__cpo9iter_moveE
	.align		8
        /*0058*/ 	.dword	_ZN39_INTERNAL_104c8a4b_4_k_cu_c3e2c097_55564cute7productE
	.align		8
        /*0060*/ 	.dword	_ZN39_INTERNAL_104c8a4b_4_k_cu_c3e2c097_55564cute1_E
	.align		8
        /*0068*/ 	.dword	$str$22
	.align		8
        /*0070*/ 	.dword	$str$23


//--------------------- .text._ZN7cutlass13device_kernelINS_4gemm6kernel13GemmUniversalIN4cute5tupleIJiiiiEEENS1_10collective13CollectiveMmaINS1_34MainloopSm90TmaGmmaWarpSpecializedILi4ENS5_IJNS4_1CILi2EEENSA_ILi1EEESC_EEENS1_32KernelTmaWarpSpecializedPingpongEEENS5_IJNSA_ILi64EEENSA_ILi256EEENSA_ILi32EEEEEEaNS5_IJlSC_lEEEaSK_NS4_8TiledMMAINS4_8MMA_AtomIJNS4_4SM904GMMA27MMA_64x256x32_S32S8S8_SS_TNEEEENS4_6LayoutINS5_IJSC_SC_SC_EEENS5_IJNSA_ILi0EEEST_ST_EEEEENS5_IJNS4_10UnderscoreESW_SW_EEEEENS4_13SM90_TMA_LOADENS4_14ComposedLayoutINS4_7SwizzleILi1ELi4ELi3EEENS4_18smem_ptr_flag_bitsILi8EEENSR_INS5_IJNSA_ILi8EEESI_EEENS5_IJSI_SC_EEEEEEEvNS4_8identityENS4_23SM90_TMA_LOAD_MULTICASTES19_vS1A_EENS_8epilogue10collective6detail29Sm90TmaWarpSpecializedAdapterINS1E_15DefaultEpilogueIaSK_SK_NS1D_6thread17LinearCombinationIaLi1EiiLNS1I_9ScaleType4KindE0ELNS_15FloatRoundStyleE2EaEENS1_15EpilogueDefaultEEEEEvvEEEEvNT_6ParamsE --------------------------
	.section	.text._ZN7cutlass13device_kernelINS_4gemm6kernel13GemmUniversalIN4cute5tupleIJiiiiEEENS1_10collective13CollectiveMmaINS1_34MainloopSm90TmaGmmaWarpSpecializedILi4ENS5_IJNS4_1CILi2EEENSA_ILi1EEESC_EEENS1_32KernelTmaWarpSpecializedPingpongEEENS5_IJNSA_ILi64EEENSA_ILi256EEENSA_ILi32EEEEEEaNS5_IJlSC_lEEEaSK_NS4_8TiledMMAINS4_8MMA_AtomIJNS4_4SM904GMMA27MMA_64x256x32_S32S8S8_SS_TNEEEENS4_6LayoutINS5_IJSC_SC_SC_EEENS5_IJNSA_ILi0EEEST_ST_EEEEENS5_IJNS4_10UnderscoreESW_SW_EEEEENS4_13SM90_TMA_LOADENS4_14ComposedLayoutINS4_7SwizzleILi1ELi4ELi3EEENS4_18smem_ptr_flag_bitsILi8EEENSR_INS5_IJNSA_ILi8EEESI_EEENS5_IJSI_SC_EEEEEEEvNS4_8identityENS4_23SM90_TMA_LOAD_MULTICASTES19_vS1A_EENS_8epilogue10collective6detail29Sm90TmaWarpSpecializedAdapterINS1E_15DefaultEpilogueIaSK_SK_NS1D_6thread17LinearCombinationIaLi1EiiLNS1I_9ScaleType4KindE0ELNS_15FloatRoundStyleE2EaEENS1_15EpilogueDefaultEEEEEvvEEEEvNT_6ParamsE,"ax",@progbits
	.align	128
.text._ZN7cutlass13device_kernelINS_4gemm6kernel13GemmUniversalIN4cute5tupleIJiiiiEEENS1_10collective13CollectiveMmaINS1_34MainloopSm90TmaGmmaWarpSpecializedILi4ENS5_IJNS4_1CILi2EEENSA_ILi1EEESC_EEENS1_32KernelTmaWarpSpecializedPingpongEEENS5_IJNSA_ILi64EEENSA_ILi256EEENSA_ILi32EEEEEEaNS5_IJlSC_lEEEaSK_NS4_8TiledMMAINS4_8MMA_AtomIJNS4_4SM904GMMA27MMA_64x256x32_S32S8S8_SS_TNEEEENS4_6LayoutINS5_IJSC_SC_SC_EEENS5_IJNSA_ILi0EEEST_ST_EEEEENS5_IJNS4_10UnderscoreESW_SW_EEEEENS4_13SM90_TMA_LOADENS4_14ComposedLayoutINS4_7SwizzleILi1ELi4ELi3EEENS4_18smem_ptr_flag_bitsILi8EEENSR_INS5_IJNSA_ILi8EEESI_EEENS5_IJSI_SC_EEEEEEEvNS4_8identityENS4_23SM90_TMA_LOAD_MULTICASTES19_vS1A_EENS_8epilogue10collective6detail29Sm90TmaWarpSpecializedAdapterINS1E_15DefaultEpilogueIaSK_SK_NS1D_6thread17LinearCombinationIaLi1EiiLNS1I_9ScaleType4KindE0ELNS_15FloatRoundStyleE2EaEENS1_15EpilogueDefaultEEEEEvvEEEEvNT_6ParamsE:
        .type           _ZN7cutlass13device_kernelINS_4gemm6kernel13GemmUniversalIN4cute5tupleIJiiiiEEENS1_10collective13CollectiveMmaINS1_34MainloopSm90TmaGmmaWarpSpecializedILi4ENS5_IJNS4_1CILi2EEENSA_ILi1EEESC_EEENS1_32KernelTmaWarpSpecializedPingpongEEENS5_IJNSA_ILi64EEENSA_ILi256EEENSA_ILi32EEEEEEaNS5_IJlSC_lEEEaSK_NS4_8TiledMMAINS4_8MMA_AtomIJNS4_4SM904GMMA27MMA_64x256x32_S32S8S8_SS_TNEEEENS4_6LayoutINS5_IJSC_SC_SC_EEENS5_IJNSA_ILi0EEEST_ST_EEEEENS5_IJNS4_10UnderscoreESW_SW_EEEEENS4_13SM90_TMA_LOADENS4_14ComposedLayoutINS4_7SwizzleILi1ELi4ELi3EEENS4_18smem_ptr_flag_bitsILi8EEENSR_INS5_IJNSA_ILi8EEESI_EEENS5_IJSI_SC_EEEEEEEvNS4_8identityENS4_23SM90_TMA_LOAD_MULTICASTES19_vS1A_EENS_8epilogue10collective6detail29Sm90TmaWarpSpecializedAdapterINS1E_15DefaultEpilogueIaSK_SK_NS1D_6thread17LinearCombinationIaLi1EiiLNS1I_9ScaleType4KindE0ELNS_15FloatRoundStyleE2EaEENS1_15EpilogueDefaultEEEEEvvEEEEvNT_6ParamsE,@function
        .size           _ZN7cutlass13device_kernelINS_4gemm6kernel13GemmUniversalIN4cute5tupleIJiiiiEEENS1_10collective13CollectiveMmaINS1_34MainloopSm90TmaGmmaWarpSpecializedILi4ENS5_IJNS4_1CILi2EEENSA_ILi1EEESC_EEENS1_32KernelTmaWarpSpecializedPingpongEEENS5_IJNSA_ILi64EEENSA_ILi256EEENSA_ILi32EEEEEEaNS5_IJlSC_lEEEaSK_NS4_8TiledMMAINS4_8MMA_AtomIJNS4_4SM904GMMA27MMA_64x256x32_S32S8S8_SS_TNEEEENS4_6LayoutINS5_IJSC_SC_SC_EEENS5_IJNSA_ILi0EEEST_ST_EEEEENS5_IJNS4_10UnderscoreESW_SW_EEEEENS4_13SM90_TMA_LOADENS4_14ComposedLayoutINS4_7SwizzleILi1ELi4ELi3EEENS4_18smem_ptr_flag_bitsILi8EEENSR_INS5_IJNSA_ILi8EEESI_EEENS5_IJSI_SC_EEEEEEEvNS4_8identityENS4_23SM90_TMA_LOAD_MULTICASTES19_vS1A_EENS_8epilogue10collective6detail29Sm90TmaWarpSpecializedAdapterINS1E_15DefaultEpilogueIaSK_SK_NS1D_6thread17LinearCombinationIaLi1EiiLNS1I_9ScaleType4KindE0ELNS_15FloatRoundStyleE2EaEENS1_15EpilogueDefaultEEEEEvvEEEEvNT_6ParamsE,(.L_x_332 - _ZN7cutlass13device_kernelINS_4gemm6kernel13GemmUniversalIN4cute5tupleIJiiiiEEENS1_10collective13CollectiveMmaINS1_34MainloopSm90TmaGmmaWarpSpecializedILi4ENS5_IJNS4_1CILi2EEENSA_ILi1EEESC_EEENS1_32KernelTmaWarpSpecializedPingpongEEENS5_IJNSA_ILi64EEENSA_ILi256EEENSA_ILi32EEEEEEaNS5_IJlSC_lEEEaSK_NS4_8TiledMMAINS4_8MMA_AtomIJNS4_4SM904GMMA27MMA_64x256x32_S32S8S8_SS_TNEEEENS4_6LayoutINS5_IJSC_SC_SC_EEENS5_IJNSA_ILi0EEEST_ST_EEEEENS5_IJNS4_10UnderscoreESW_SW_EEEEENS4_13SM90_TMA_LOADENS4_14ComposedLayoutINS4_7SwizzleILi1ELi4ELi3EEENS4_18smem_ptr_flag_bitsILi8EEENSR_INS5_IJNSA_ILi8EEESI_EEENS5_IJSI_SC_EEEEEEEvNS4_8identityENS4_23SM90_TMA_LOAD_MULTICASTES19_vS1A_EENS_8epilogue10collective6detail29Sm90TmaWarpSpecializedAdapterINS1E_15DefaultEpilogueIaSK_SK_NS1D_6thread17LinearCombinationIaLi1EiiLNS1I_9ScaleType4KindE0ELNS_15FloatRoundStyleE2EaEENS1_15EpilogueDefaultEEEEEvvEEEEvNT_6ParamsE)
        .other          _ZN7cutlass13device_kernelINS_4gemm6kernel13GemmUniversalIN4cute5tupleIJiiiiEEENS1_10collective13CollectiveMmaINS1_34MainloopSm90TmaGmmaWarpSpecializedILi4ENS5_IJNS4_1CILi2EEENSA_ILi1EEESC_EEENS1_32KernelTmaWarpSpecializedPingpongEEENS5_IJNSA_ILi64EEENSA_ILi256EEENSA_ILi32EEEEEEaNS5_IJlSC_lEEEaSK_NS4_8TiledMMAINS4_8MMA_AtomIJNS4_4SM904GMMA27MMA_64x256x32_S32S8S8_SS_TNEEEENS4_6LayoutINS5_IJSC_SC_SC_EEENS5_IJNSA_ILi0EEEST_ST_EEEEENS5_IJNS4_10UnderscoreESW_SW_EEEEENS4_13SM90_TMA_LOADENS4_14ComposedLayoutINS4_7SwizzleILi1ELi4ELi3EEENS4_18smem_ptr_flag_bitsILi8EEENSR_INS5_IJNSA_ILi8EEESI_EEENS5_IJSI_SC_EEEEEEEvNS4_8identityENS4_23SM90_TMA_LOAD_MULTICASTES19_vS1A_EENS_8epilogue10collective6detail29Sm90TmaWarpSpecializedAdapterINS1E_15DefaultEpilogueIaSK_SK_NS1D_6thread17LinearCombinationIaLi1EiiLNS1I_9ScaleType4KindE0ELNS_15FloatRoundStyleE2EaEENS1_15EpilogueDefaultEEEEEvvEEEEvNT_6ParamsE,@"STO_CUDA_ENTRY STV_DEFAULT"
_ZN7cutlass13device_kernelINS_4gemm6kernel13GemmUniversalIN4cute5tupleIJiiiiEEENS1_10collective13CollectiveMmaINS1_34MainloopSm90TmaGmmaWarpSpecializedILi4ENS5_IJNS4_1CILi2EEENSA_ILi1EEESC_EEENS1_32KernelTmaWarpSpecializedPingpongEEENS5_IJNSA_ILi64EEENSA_ILi256EEENSA_ILi32EEEEEEaNS5_IJlSC_lEEEaSK_NS4_8TiledMMAINS4_8MMA_AtomIJNS4_4SM904GMMA27MMA_64x256x32_S32S8S8_SS_TNEEEENS4_6LayoutINS5_IJSC_SC_SC_EEENS5_IJNSA_ILi0EEEST_ST_EEEEENS5_IJNS4_10UnderscoreESW_SW_EEEEENS4_13SM90_TMA_LOADENS4_14ComposedLayoutINS4_7SwizzleILi1ELi4ELi3EEENS4_18smem_ptr_flag_bitsILi8EEENSR_INS5_IJNSA_ILi8EEESI_EEENS5_IJSI_SC_EEEEEEEvNS4_8identityENS4_23SM90_TMA_LOAD_MULTICASTES19_vS1A_EENS_8epilogue10collective6detail29Sm90TmaWarpSpecializedAdapterINS1E_15DefaultEpilogueIaSK_SK_NS1D_6thread17LinearCombinationIaLi1EiiLNS1I_9ScaleType4KindE0ELNS_15FloatRoundStyleE2EaEENS1_15EpilogueDefaultEEEEEvvEEEEvNT_6ParamsE:
[----:B------:R-:W0:Y:S01]  /*0000*/  LDC R1, c[0x0][0x28] ;  /* 0x00000a00ff017b82 */ /* 0x000e220000000800 */
[----:B------:R-:W1:Y:S01]  /*0010*/  S2R R3, SR_TID.X ;  /* 0x0000000000037919 */ /* 0x000e620000002100 */
[----:B------:R-:W-:Y:S01]  /*0020*/  ELECT P0, URZ, PT ;  /* 0x00000000003f782f */ /* 0x000fe20003800000 */
[----:B------:R-:W-:Y:S01]  /*0030*/  BSSY B0, `(.L_x_0) ;  /* 0x0000014000007945 */ /* 0x000fe20003800000 */
[--C-:B-1----:R-:W-:Y:S02]  /*0040*/  SHF.R.U32.HI R0, RZ, 0x5, R3.reuse ;  /* 0x00000005ff007819 */ /* 0x102fe40000011603 */
[----:B------:R-:W-:-:S03]  /*0050*/  SHF.R.U32.HI R5, RZ, 0x7, R3 ;  /* 0x00000007ff057819 */ /* 0x000fc60000011603 */
[----:B------:R-:W1:Y:S02]  /*0060*/  SHFL.IDX PT, R2, R0, RZ, 0x1f ;  /* 0x00001fff00027589 */ /* 0x000e6400000e0000 */
[----:B-1----:R-:W-:Y:S02]  /*0070*/  R2UR UR6, R2 ;  /* 0x00000000020672ca */ /* 0x002fe400000e0000 */
[----:B------:R1:W2:Y:S11]  /*0080*/  SHFL.IDX PT, R2, R5, RZ, 0x1f ;  /* 0x00001fff05027589 */ /* 0x0002b600000e0000 */
[----:B------:R-:W-:-:S02]  /*0090*/  USHF.R.S32.HI UR4, URZ, 0x1f, UR6 ;  /* 0x0000001f3f047899 */ /* 0x000fc40008011406 */
[----:B------:R-:W-:Y:S02]  /*00a0*/  ISETP.NE.OR P0, PT, RZ, UR6, !P0 ;  /* 0x00000006ff007c0c */ /* 0x000fe4000c705670 */
[----:B------:R-:W-:-:S04]  /*00b0*/  ULEA.HI UR4, UR4, UR6, URZ, 0x2 ;  /* 0x0000000604047291 */ /* 0x000fc8000f8f103f */
[----:B------:R-:W-:-:S04]  /*00c0*/  ULOP3.LUT UR4, UR4, 0xfffffffc, URZ, 0xc0, !UPT ;  /* 0xfffffffc04047892 */ /* 0x000fc8000f8ec03f */
[----:B------:R-:W-:-:S03]  /*00d0*/  UIADD3 UR6, UR6, -UR4, URZ ;  /* 0x8000000406067290 */ /* 0x000fc6000fffe03f */
[----:B012---:R-:W-:Y:S09]  /*00e0*/  @P0 BRA `(.L_x_1) ;  /* 0x0000000000200947 */ /* 0x007ff20003800000 */
[----:B------:R-:W-:Y:S02]  /*00f0*/  ULDC.64 UR4, c[0x0][0x198] ;  /* 0x0000660000047ab9 */ /* 0x000fe40000000a00 */
[----:B------:R-:W-:Y:S02]  /*0100*/  UIADD3 UR8, UP0, UR4, 0xf0, URZ ;  /* 0x000000f004087890 */ /* 0x000fe4000ff1e03f */
[----:B------:R-:W-:Y:S02]  /*0110*/  UIADD3 UR4, UP1, UR4, 0x1f0, URZ ;  /* 0x000001f004047890 */ /* 0x000fe4000ff3e03f */
[----:B------:R-:W-:Y:S02]  /*0120*/  UIADD3.X UR9, URZ, UR5, URZ, UP0, !UPT ;  /* 0x000000053f097290 */ /* 0x000fe400087fe43f */
[----:B------:R-:W-:-:S07]  /*0130*/  UIADD3.X UR5, URZ, UR5, URZ, UP1, !UPT ;  /* 0x000000053f057290 */ /* 0x000fce0008ffe43f */
[----:B------:R0:W-:Y:S02]  /*0140*/  UTMACCTL.PF [UR8] ;  /* 0x00000000080079b9 */ /* 0x0001e40008040000 */
[----:B------:R0:W-:Y:S02]  /*0150*/  UTMACCTL.PF [UR4] ;  /* 0x00000000040079b9 */ /* 0x0001e40008040000 */
[----:B0-----:R-:W-:Y:S01]  /*0160*/  NOP ;  /* 0x0000000000007918 */ /* 0x001fe20000000000 */
.L_x_1:
[----:B------:R-:W-:Y:S05]  /*0170*/  BSYNC B0 ;  /* 0x0000000000007941 */ /* 0x000fea0003800000 */
.L_x_0:
[----:B------:R-:W0:Y:S01]  /*0180*/  SHFL.IDX PT, R6, R0, RZ, 0x1f ;  /* 0x00001fff00067589 */ /* 0x000e2200000e0000 */
[----:B------:R-:W-:Y:S01]  /*0190*/  R2UR UR19, R2 ;  /* 0x00000000021372ca */ /* 0x000fe200000e0000 */
[----:B------:R-:W-:-:S04]  /*01a0*/  UISETP.NE.AND UP0, UPT, UR6, 0x3, UPT ;  /* 0x000000030600788c */ /* 0x000fc8000bf05270 */
[----:B------:R-:W-:-:S08]  /*01b0*/  UISETP.EQ.OR UP0, UPT, UR6, URZ, !UP0 ;  /* 0x0000003f0600728c */ /* 0x000fd0000c702670 */
[----:B------:R-:W-:Y:S02]  /*01c0*/  UIADD3 UR14, UR19, -0x1, URZ ;  /* 0xffffffff130e7890 */ /* 0x000fe4000fffe03f */
[----:B------:R-:W-:Y:S02]  /*01d0*/  UISETP.EQ.AND UP0, UPT, UR19, URZ, UP0 ;  /* 0x0000003f1300728c */ /* 0x000fe40008702270 */
[----:B------:R-:W-:Y:S02]  /*01e0*/  UISETP.GE.U32.AND UP1, UPT, UR14, 0x2, UPT ;  /* 0x000000020e00788c */ /* 0x000fe4000bf26070 */
[----:B------:R-:W-:Y:S01]  /*01f0*/  USEL UR40, URZ, 0x1, !UP0 ;  /* 0x000000013f287887 */ /* 0x000fe2000c000000 */
[----:B0-----:R-:W-:-:S03]  /*0200*/  ISETP.NE.AND P0, PT, R6, RZ, PT ;  /* 0x000000ff0600720c */ /* 0x001fc60003f05270 */
[----:B------:R-:W-:-:S10]  /*0210*/  USEL UR40, UR40, 0x2, UP1 ;  /* 0x0000000228287887 */ /* 0x000fd40008800000 */
[----:B------:R-:W-:Y:S05]  /*0220*/  @P0 BRA `(.L_x_2) ;  /* 0x0000000000580947 */ /* 0x000fea0003800000 */
[----:B------:R-:W0:Y:S01]  /*0230*/  S2UR UR7, SR_CgaCtaId ;  /* 0x00000000000779c3 */ /* 0x000e220000008800 */
[----:B------:R-:W-:Y:S01]  /*0240*/  UMOV UR4, 0x400 ;  /* 0x0000040000047882 */ /* 0x000fe20000000000 */
[----:B------:R-:W-:Y:S01]  /*0250*/  UMOV UR5, 0x1 ;  /* 0x0000000100057882 */ /* 0x000fe20000000000 */
[----:B------:R-:W-:Y:S01]  /*0260*/  UMOV UR8, 0x2 ;  /* 0x0000000200087882 */ /* 0x000fe20000000000 */
[----:B------:R-:W-:Y:S01]  /*0270*/  ELECT P0, URZ, PT ;  /* 0x00000000003f782f */ /* 0x000fe20003800000 */
[----:B------:R-:W-:-:S04]  /*0280*/  UIADD3 UR8, -UR8, 0x100000, URZ ;  /* 0x0010000008087890 */ /* 0x000fc8000fffe13f */
[----:B------:R-:W-:Y:S02]  /*0290*/  USHF.L.U32 UR9, UR8, 0xb, URZ ;  /* 0x0000000b08097899 */ /* 0x000fe4000800063f */
[----:B------:R-:W-:Y:S02]  /*02a0*/  USHF.L.U32 UR8, UR8, 0x1, URZ ;  /* 0x0000000108087899 */ /* 0x000fe4000800063f */
[----:B0-----:R-:W-:Y:S02]  /*02b0*/  ULEA UR7, UR7, UR4, 0x18 ;  /* 0x0000000407077291 */ /* 0x001fe4000f8ec03f */
[----:B------:R-:W-:-:S04]  /*02c0*/  UIADD3 UR4, -UR5, 0x100000, URZ ;  /* 0x0010000005047890 */ /* 0x000fc8000fffe13f */
[----:B------:R-:W-:Y:S02]  /*02d0*/  USHF.L.U32 UR5, UR4, 0xb, URZ ;  /* 0x0000000b04057899 */ /* 0x000fe4000800063f */
[----:B------:R-:W-:Y:S01]  /*02e0*/  USHF.L.U32 UR4, UR4, 0x1, URZ ;  /* 0x0000000104047899 */ /* 0x000fe2000800063f */
[----:B------:R-:W0:Y:S11]  /*02f0*/  FENCE.VIEW.ASYNC.S ;  /* 0x00000000000073c6 */ /* 0x000e360000000000 */
[----:B0-----:R0:W1:Y:S01]  /*0300*/  SYNCS.EXCH.64 URZ, [UR7], UR4 ;  /* 0x00000004073f75b2 */ /* 0x0010620008000100 */
[----:B------:R0:W2:Y:S01]  /*0310*/  SYNCS.EXCH.64 URZ, [UR7+0x20], UR8 ;  /* 0x00002008073f75b2 */ /* 0x0000a20008000100 */
[----:B------:R0:W3:Y:S01]  /*0320*/  SYNCS.EXCH.64 URZ, [UR7+0x8], UR4 ;  /* 0x00000804073f75b2 */ /* 0x0000e20008000100 */
[----:B------:R0:W4:Y:S01]  /*0330*/  SYNCS.EXCH.64 URZ, [UR7+0x28], UR8 ;  /* 0x00002808073f75b2 */ /* 0x0001220008000100 */
[----:B------:R0:W0:Y:S01]  /*0340*/  SYNCS.EXCH.64 URZ, [UR7+0x10], UR4 ;  /* 0x00001004073f75b2 */ /* 0x0000220008000100 */
[----:B------:R0:W0:Y:S01]  /*0350*/  SYNCS.EXCH.64 URZ, [UR7+0x30], UR8 ;  /* 0x00003008073f75b2 */ /* 0x0000220008000100 */
[----:B------:R0:W0:Y:S01]  /*0360*/  SYNCS.EXCH.64 URZ, [UR7+0x18], UR4 ;  /* 0x00001804073f75b2 */ /* 0x0000220008000100 */
[----:B------:R0:W0:Y:S01]  /*0370*/  SYNCS.EXCH.64 URZ, [UR7+0x38], UR8 ;  /* 0x00003808073f75b2 */ /* 0x0000220008000100 */
[----:B------:R-:W-:Y:S01]  /*0380*/  NOP ;  /* 0x0000000000007918 */ /* 0x000fe20000000000 */
.L_x_2:
[----:B------:R-:W5:Y:S01]  /*0390*/  S2UR UR15, SR_CTAID.X ;  /* 0x00000000000f79c3 */ /* 0x000f620000002500 */
[----:B------:R-:W-:Y:S01]  /*03a0*/  SHF.R.S32.HI R2, RZ, 0x1f, R3 ;  /* 0x0000001fff027819 */ /* 0x000fe20000011403 */
[----:B------:R-:W1:Y:S01]  /*03b0*/  SHFL.IDX PT, R7, R0, RZ, 0x1f ;  /* 0x00001fff00077589 */ /* 0x000e6200000e0000 */
[----:B------:R-:W-:Y:S02]  /*03c0*/  ELECT P0, URZ, PT ;  /* 0x00000000003f782f */ /* 0x000fe40003800000 */
[----:B------:R-:W-:Y:S01]  /*03d0*/  SHF.R.S32.HI R11, RZ, 0x1f, R6 ;  /* 0x0000001fff0b7819 */ /* 0x000fe20000011406 */
[----:B0-----:R-:W-:Y:S01]  /*03e0*/  ULDC UR4, c[0x0][0x150] ;  /* 0x0000540000047ab9 */ /* 0x001fe20000000800 */
[----:B------:R-:W-:Y:S01]  /*03f0*/  LEA.HI R2, R2, R3, RZ, 0x7 ;  /* 0x0000000302027211 */ /* 0x000fe200078f38ff */
[----:B------:R-:W0:Y:S01]  /*0400*/  SHFL.IDX PT, R8, R0, RZ, 0x1f ;  /* 0x00001fff00087589 */ /* 0x000e2200000e0000 */
[----:B------:R-:W2:Y:S01]  /*0410*/  S2UR UR8, SR_CTAID.Y ;  /* 0x00000000000879c3 */ /* 0x000ea20000002600 */
[----:B------:R-:W-:-:S02]  /*0420*/  ELECT P1, URZ, PT ;  /* 0x00000000003f782f */ /* 0x000fc40003820000 */
[----:B------:R-:W-:Y:S01]  /*0430*/  LOP3.LUT R2, R2, 0xffffff80, RZ, 0xc0, !PT ;  /* 0xffffff8002027812 */ /* 0x000fe200078ec0ff */
[----:B------:R-:W-:Y:S01]  /*0440*/  ULDC UR7, c[0x0][0x144] ;  /* 0x0000510000077ab9 */ /* 0x000fe20000000800 */
[----:B------:R-:W-:Y:S01]  /*0450*/  LEA.HI R11, R11, R6, RZ, 0x2 ;  /* 0x000000060b0b7211 */ /* 0x000fe200078f10ff */
[----:B------:R-:W-:Y:S01]  /*0460*/  UMOV UR18, 0x80 ;  /* 0x0000008000127882 */ /* 0x000fe20000000000 */
[----:B------:R-:W-:Y:S01]  /*0470*/  NOP ;  /* 0x0000000000007918 */ /* 0x000fe20000000000 */
[----:B------:R-:W-:Y:S01]  /*0480*/  IMAD.IADD R4, R3, 0x1, -R2 ;  /* 0x0000000103047824 */ /* 0x000fe200078e0a02 */
[----:B------:R-:W-:Y:S01]  /*0490*/  LOP3.LUT R11, R11, 0x3ffffffc, RZ, 0xc0, !PT ;  /* 0x3ffffffc0b0b7812 */ /* 0x000fe200078ec0ff */
[----:B------:R-:W-:Y:S01]  /*04a0*/  NOP ;  /* 0x0000000000007918 */ /* 0x000fe20000000000 */
[----:B------:R-:W-:Y:S01]  /*04b0*/  ULDC UR17, c[0x0][0x148] ;  /* 0x0000520000117ab9 */ /* 0x000fe20000000800 */
[----:B------:R-:W-:Y:S01]  /*04c0*/  IMAD.MOV.U32 R152, RZ, RZ, 0x1 ;  /* 0x00000001ff987424 */ /* 0x000fe200078e00ff */
[----:B------:R-:W-:Y:S01]  /*04d0*/  SHF.R.S32.HI R9, RZ, 0x1f, R4 ;  /* 0x0000001fff097819 */ /* 0x000fe20000011404 */
[----:B------:R-:W-:Y:S01]  /*04e0*/  IMAD.IADD R11, R6, 0x1, -R11 ;  /* 0x00000001060b7824 */ /* 0x000fe200078e0a0b */
[----:B------:R-:W-:-:S02]  /*04f0*/  ISETP.NE.AND P2, PT, RZ, UR19, PT ;  /* 0x00000013ff007c0c */ /* 0x000fc4000bf45270 */
[----:B-----5:R-:W-:Y:S02]  /*0500*/  I2FP.F32.U32 R10, UR15 ;  /* 0x0000000f000a7c45 */ /* 0x020fe40008201000 */
[----:B------:R-:W-:Y:S02]  /*0510*/  LEA.HI R2, R9, R4, RZ, 0x3 ;  /* 0x0000000409027211 */ /* 0x000fe400078f18ff */
[----:B-1----:R-:W-:Y:S01]  /*0520*/  ISETP.NE.OR P0, PT, R7, RZ, !P0 ;  /* 0x000000ff0700720c */ /* 0x002fe20004705670 */
[----:B------:R-:W-:Y:S01]  /*0530*/  FMUL R10, R10, UR4 ;  /* 0x000000040a0a7c20 */ /* 0x000fe20008400000 */
[--C-:B------:R-:W-:Y:S01]  /*0540*/  SHF.R.S32.HI R7, RZ, 0x3, R2.reuse ;  /* 0x00000003ff077819 */ /* 0x100fe20000011402 */
[----:B------:R-:W-:Y:S01]  /*0550*/  ULDC UR4, c[0x0][0x154] ;  /* 0x0000550000047ab9 */ /* 0x000fe20000000800 */
[----:B------:R-:W-:Y:S02]  /*0560*/  SHF.R.S32.HI R2, RZ, 0x1f, R2 ;  /* 0x0000001fff027819 */ /* 0x000fe40000011402 */
[----:B0-----:R-:W-:Y:S01]  /*0570*/  ISETP.NE.OR P1, PT, R8, RZ, !P1 ;  /* 0x000000ff0800720c */ /* 0x001fe20004f25670 */
[----:B------:R-:W0:Y:S01]  /*0580*/  F2I.U32.TRUNC.NTZ R10, R10 ;  /* 0x0000000a000a7305 */ /* 0x000e22000020f000 */
[----:B------:R-:W-:Y:S01]  /*0590*/  LEA.HI R2, R2, R7, RZ, 0x2 ;  /* 0x0000000702027211 */ /* 0x000fe200078f10ff */
[----:B------:R1:W1:Y:S01]  /*05a0*/  SHFL.IDX PT, R8, R5, RZ, 0x1f ;  /* 0x00001fff05087589 */ /* 0x00026200000e0000 */
[----:B--2---:R-:W-:-:S02]  /*05b0*/  I2FP.F32.U32 R0, UR8 ;  /* 0x0000000800007c45 */ /* 0x004fc40008201000 */
[----:B------:R-:W-:Y:S01]  /*05c0*/  LOP3.LUT R2, R2, 0xfffffffc, RZ, 0xc0, !PT ;  /* 0xfffffffc02027812 */ /* 0x000fe200078ec0ff */
[----:B------:R-:W-:Y:S02]  /*05d0*/  VOTEU.ALL UP0, P0 ;  /* 0x00000000003f7886 */ /* 0x000fe40000000000 */
[----:B------:R-:W-:Y:S02]  /*05e0*/  FMUL R6, R0, UR4 ;  /* 0x0000000400067c20 */ /* 0x000fe40008400000 */
[----:B------:R-:W-:Y:S01]  /*05f0*/  IMAD.IADD R2, R7, 0x1, -R2 ;  /* 0x0000000107027824 */ /* 0x000fe200078e0a02 */
[----:B------:R-:W2:Y:S01]  /*0600*/  @!UP0 S2UR UR11, SR_CgaCtaId ;  /* 0x00000000000b89c3 */ /* 0x000ea20000008800 */
[----:B------:R-:W-:Y:S01]  /*0610*/  VOTEU.ALL UP1, P1 ;  /* 0x00000000003f7886 */ /* 0x000fe20000820000 */
[----:B------:R-:W-:Y:S01]  /*0620*/  @!UP0 UMOV UR10, 0x400 ;  /* 0x00000400000a8882 */ /* 0x000fe20000000000 */
[----:B------:R-:W-:Y:S01]  /*0630*/  IMAD R2, R11, 0x4, R2 ;  /* 0x000000040b027824 */ /* 0x000fe200078e0202 */
[----:B0-----:R-:W-:Y:S01]  /*0640*/  R2UR UR4, R10 ;  /* 0x000000000a0472ca */ /* 0x001fe200000e0000 */
[----:B------:R-:W0:Y:S01]  /*0650*/  F2I.U32.TRUNC.NTZ R6, R6 ;  /* 0x0000000600067305 */ /* 0x000e22000020f000 */
[----:B------:R-:W-:Y:S01]  /*0660*/  @!UP1 UMOV UR13, 0x400 ;  /* 0x00000400000d9882 */ /* 0x000fe20000000000 */
[C---:B------:R-:W-:Y:S01]  /*0670*/  IMAD.SHL.U32 R153, R2.reuse, 0x4, RZ ;  /* 0x0000000402997824 */ /* 0x040fe200078e00ff */
[----:B------:R-:W-:Y:S01]  /*0680*/  LEA.HI R0, R2, R2, RZ, 0x1 ;  /* 0x0000000202007211 */ /* 0x000fe200078f08ff */
[----:B------:R-:W5:Y:S01]  /*0690*/  @!UP1 S2UR UR16, SR_CgaCtaId ;  /* 0x00000000001099c3 */ /* 0x000f620000008800 */
[----:B------:R-:W-:Y:S01]  /*06a0*/  VOTEU.ALL UP2, P1 ;  /* 0x00000000003f7886 */ /* 0x000fe20000840000 */
[----:B------:R-:W-:Y:S01]  /*06b0*/  VOTEU.ALL UP3, P1 ;  /* 0x00000000003f7886 */ /* 0x000fe20000860000 */
[----:B------:R-:W-:Y:S01]  /*06c0*/  LOP3.LUT R7, R0, 0xfffffffe, RZ, 0xc0, !PT ;  /* 0xfffffffe00077812 */ /* 0x000fe200078ec0ff */
[----:B------:R-:W-:Y:S01]  /*06d0*/  VOTEU.ALL UP4, P1 ;  /* 0x00000000003f7886 */ /* 0x000fe20000880000 */
[----:B------:R-:W-:Y:S01]  /*06e0*/  LOP3.LUT R153, R2, 0xc, R153, 0x78, !PT ;  /* 0x0000000c02997812 */ /* 0x000fe200078e7899 */
[----:B------:R-:W-:-:S02]  /*06f0*/  VOTEU.ALL UP5, P1 ;  /* 0x00000000003f7886 */ /* 0x000fc400008a0000 */
[----:B------:R-:W-:Y:S01]  /*0700*/  IMAD.IADD R7, R2, 0x1, -R7 ;  /* 0x0000000102077824 */ /* 0x000fe200078e0a07 */
[----:B------:R-:W-:Y:S01]  /*0710*/  UIADD3 UR4, -UR4, URZ, URZ ;  /* 0x0000003f04047290 */ /* 0x000fe2000fffe13f */
[----:B------:R-:W3:Y:S01]  /*0720*/  LDC R2, c[0x0][0x140] ;  /* 0x00005000ff027b82 */ /* 0x000ee20000000800 */
[----:B0-----:R-:W-:Y:S02]  /*0730*/  R2UR UR9, R6 ;  /* 0x00000000060972ca */ /* 0x001fe400000e0000 */
[----:B------:R-:W-:Y:S02]  /*0740*/  UIMAD UR7, UR7, UR4, UR15 ;  /* 0x00000004070772a4 */ /* 0x000fe4000f8e020f */
[----:B--2---:R-:W-:Y:S01]  /*0750*/  @!UP0 ULEA UR12, UR11, UR10, 0x18 ;  /* 0x0000000a0b0c8291 */ /* 0x004fe2000f8ec03f */
[----:B------:R-:W-:Y:S01]  /*0760*/  UMOV UR4, 0x20 ;  /* 0x0000002000047882 */ /* 0x000fe20000000000 */
[----:B------:R-:W-:-:S04]  /*0770*/  @!UP1 UIADD3 UR10, -UR18, 0x100000, URZ ;  /* 0x00100000120a9890 */ /* 0x000fc8000fffe13f */
[----:B------:R-:W-:Y:S02]  /*0780*/  @!UP1 USHF.L.U32 UR11, UR10, 0xb, URZ ;  /* 0x0000000b0a0b9899 */ /* 0x000fe4000800063f */
[----:B------:R-:W-:Y:S01]  /*0790*/  @!UP1 USHF.L.U32 UR10, UR10, 0x1, URZ ;  /* 0x000000010a0a9899 */ /* 0x000fe2000800063f */
[----:B------:R-:W-:Y:S01]  /*07a0*/  ISETP.NE.AND P3, PT, R7, UR7, PT ;  /* 0x0000000707007c0c */ /* 0x000fe2000bf65270 */
[----:B------:R-:W-:-:S04]  /*07b0*/  @!UP0 UIADD3 UR4, -UR4, 0x100000, URZ ;  /* 0x0010000004048890 */ /* 0x000fc8000fffe13f */
[----:B------:R-:W-:Y:S02]  /*07c0*/  @!UP0 USHF.L.U32 UR5, UR4, 0xb, URZ ;  /* 0x0000000b04058899 */ /* 0x000fe4000800063f */
[----:B------:R-:W-:Y:S01]  /*07d0*/  @!UP0 USHF.L.U32 UR4, UR4, 0x1, URZ ;  /* 0x0000000104048899 */ /* 0x000fe2000800063f */
[----:B------:R-:W-:Y:S01]  /*07e0*/  VOTEU.ALL UP0, P0 ;  /* 0x00000000003f7886 */ /* 0x000fe20000000000 */
[----:B-----5:R-:W-:Y:S01]  /*07f0*/  @!UP1 ULEA UR13, UR16, UR13, 0x18 ;  /* 0x0000000d100d9291 */ /* 0x020fe2000f8ec03f */
[----:B------:R-:W-:Y:S01]  /*0800*/  VOTEU.ALL UP1, P0 ;  /* 0x00000000003f7886 */ /* 0x000fe20000020000 */
[----:B------:R-:W-:Y:S01]  /*0810*/  UIADD3 UR9, -UR9, URZ, URZ ;  /* 0x0000003f09097290 */ /* 0x000fe2000fffe13f */
[----:B------:R-:W-:Y:S01]  /*0820*/  LOP3.LUT P0, RZ, R4, 0x7, RZ, 0xc0, !PT ;  /* 0x0000000704ff7812 */ /* 0x000fe2000780c0ff */
[----:B------:R-:W0:Y:S06]  /*0830*/  FENCE.VIEW.ASYNC.S ;  /* 0x00000000000073c6 */ /* 0x000e2c0000000000 */
[----:B0-----:R-:W0:Y:S01]  /*0840*/  @!UP0 SYNCS.EXCH.64 URZ, [UR12+0x70], UR4 ;  /* 0x000070040c3f85b2 */ /* 0x001e220008000100 */
[----:B------:R-:W-:-:S02]  /*0850*/  @P3 LEA.HI R0, R153, R153, RZ, 0x1 ;  /* 0x0000009999003211 */ /* 0x000fc400078f08ff */
[----:B---3--:R-:W-:Y:S02]  /*0860*/  ISETP.EQ.U32.AND P1, PT, R2, 0x1, PT ;  /* 0x000000010200780c */ /* 0x008fe40003f22070 */
[----:B------:R-:W-:Y:S02]  /*0870*/  @P3 SHF.R.S32.HI R0, RZ, 0x1, R0 ;  /* 0x00000001ff003819 */ /* 0x000fe40000011400 */
[----:B------:R-:W-:-:S04]  /*0880*/  ISETP.LT.U32.AND P0, PT, R153, 0x2, !P0 ;  /* 0x000000029900780c */ /* 0x000fc80004701070 */
[----:B-1----:R-:W-:Y:S01]  /*0890*/  SEL R5, RZ, 0x1, !P0 ;  /* 0x00000001ff057807 */ /* 0x002fe20004000000 */
[----:B------:R1:W2:Y:S01]  /*08a0*/  @!UP1 SYNCS.EXCH.64 URZ, [UR12+0x78], UR4 ;  /* 0x000078040c3f95b2 */ /* 0x0002a20008000100 */
[----:B------:R-:W-:Y:S01]  /*08b0*/  NOP ;  /* 0x0000000000007918 */ /* 0x000fe20000000000 */
[----:B-1----:R-:W-:Y:S01]  /*08c0*/  UIMAD UR4, UR17, UR9, UR8 ;  /* 0x00000009110472a4 */ /* 0x002fe2000f8e0208 */
[----:B------:R1:W3:Y:S05]  /*08d0*/  @!UP2 SYNCS.EXCH.64 URZ, [UR13+0x50], UR10 ;  /* 0x0000500a0d3fa5b2 */ /* 0x0002ea0008000100 */
[----:B------:R-:W-:-:S04]  /*08e0*/  @P3 ISETP.NE.AND P4, PT, R0, UR4, PT ;  /* 0x0000000400003c0c */ /* 0x000fc8000bf85270 */
[----:B------:R-:W-:-:S04]  /*08f0*/  @P3 SEL R152, RZ, 0x1, P4 ;  /* 0x00000001ff983807 */ /* 0x000fc80002000000 */
[----:B------:R-:W-:Y:S01]  /*0900*/  LOP3.LUT R152, R152, R5, RZ, 0xc0, !PT ;  /* 0x0000000598987212 */ /* 0x000fe200078ec0ff */
[----:B------:R1:W0:Y:S01]  /*0910*/  @!UP3 SYNCS.EXCH.64 URZ, [UR13+0x58], UR10 ;  /* 0x0000580a0d3fb5b2 */ /* 0x0002220008000100 */
[----:B------:R1:W0:Y:S01]  /*0920*/  @!UP4 SYNCS.EXCH.64 URZ, [UR13+0x60], UR10 ;  /* 0x0000600a0d3fc5b2 */ /* 0x0002220008000100 */
[----:B------:R1:W0:Y:S01]  /*0930*/  @!UP5 SYNCS.EXCH.64 URZ, [UR13+0x68], UR10 ;  /* 0x0000680a0d3fd5b2 */ /* 0x0002220008000100 */
[----:B------:R-:W-:Y:S01]  /*0940*/  NOP ;  /* 0x0000000000007918 */ /* 0x000fe20000000000 */
[----:B-1----:R-:W-:Y:S05]  /*0950*/  @!P1 BRA `(.L_x_3) ;  /* 0x0000000000089947 */ /* 0x002fea0003800000 */
[----:B0-234-:R-:W-:Y:S01]  /*0960*/  UCGABAR_ARV ;  /* 0x00000000000079c7 */ /* 0x01dfe20008000000 */
[----:B------:R-:W-:Y:S05]  /*0970*/  BRA `(.L_x_4) ;  /* 0x0000000000047947 */ /* 0x000fea0003800000 */
.L_x_3:
[----:B0-234-:R-:W-:Y:S01]  /*0980*/  NOP ;  /* 0x0000000000007918 */ /* 0x01dfe20000000000 */
.L_x_4:
[----:B------:R-:W-:Y:S01]  /*0990*/  ULDC.64 UR4, c[0x0][0x598] ;  /* 0x0001660000047ab9 */ /* 0x000fe20000000a00 */
[----:B------:R-:W-:Y:S01]  /*09a0*/  ULDC.64 UR38, c[0x0][0x208] ;  /* 0x0000820000267ab9 */ /* 0x000fe20000000a00 */
[----:B------:R-:W-:-:S04]  /*09b0*/  ISETP.NE.U32.AND P0, PT, RZ, UR4, PT ;  /* 0x00000004ff007c0c */ /* 0x000fc8000bf05070 */
[----:B------:R-:W-:-:S13]  /*09c0*/  ISETP.NE.AND.EX P0, PT, RZ, UR5, PT, P0 ;  /* 0x00000005ff007c0c */ /* 0x000fda000bf05300 */
[----:B------:R-:W-:Y:S05]  /*09d0*/  @!P0 BRA `(.L_x_5) ;  /* 0x00000000001c8947 */ /* 0x000fea0003800000 */
[----:B------:R-:W0:Y:S02]  /*09e0*/  LDC.64 R6, c[0x0][0x598] ;  /* 0x00016600ff067b82 */ /* 0x000e240000000a00 */
[----:B0-----:R-:W2:Y:S02]  /*09f0*/  LDG.E.64 R6, desc[UR38][R6.64] ;  /* 0x0000002606067981 */ /* 0x001ea4000c1e1b00 */
[----:B--2---:R-:W-:-:S04]  /*0a00*/  ISETP.NE.U32.AND P0, PT, R6, RZ, PT ;  /* 0x000000ff0600720c */ /* 0x004fc80003f05070 */
[----:B------:R-:W-:-:S13]  /*0a10*/  ISETP.NE.AND.EX P0, PT, R7, RZ, PT, P0 ;  /* 0x000000ff0700720c */ /* 0x000fda0003f05300 */
[----:B------:R-:W-:Y:S05]  /*0a20*/  @!P0 BRA `(.L_x_5) ;  /* 0x0000000000088947 */ /* 0x000fea0003800000 */
[----:B------:R0:W5:Y:S01]  /*0a30*/  LD.E R23, desc[UR38][R6.64] ;  /* 0x0000002606177980 */ /* 0x000162000c101900 */
[----:B------:R-:W-:Y:S05]  /*0a40*/  BRA `(.L_x_6) ;  /* 0x0000000000247947 */ /* 0x000fea0003800000 */
.L_x_5:
[----:B------:R-:W-:Y:S02]  /*0a50*/  ULDC.64 UR4, c[0x0][0x588] ;  /* 0x0001620000047ab9 */ /* 0x000fe40000000a00 */
[----:B------:R-:W-:-:S04]  /*0a60*/  ISETP.NE.U32.AND P0, PT, RZ, UR4, PT ;  /* 0x00000004ff007c0c */ /* 0x000fc8000bf05070 */
[----:B------:R-:W-:-:S13]  /*0a70*/  ISETP.NE.AND.EX P0, PT, RZ, UR5, PT, P0 ;  /* 0x00000005ff007c0c */ /* 0x000fda000bf05300 */
[----:B------:R-:W-:Y:S05]  /*0a80*/  @!P0 BRA `(.L_x_7) ;  /* 0x00000000000c8947 */ /* 0x000fea0003800000 */
[----:B------:R-:W0:Y:S02]  /*0a90*/  LDC.64 R6, c[0x0][0x588] ;  /* 0x00016200ff067b82 */ /* 0x000e240000000a00 */
[----:B0-----:R1:W5:Y:S01]  /*0aa0*/  LDG.E R23, desc[UR38][R6.64] ;  /* 0x0000002606177981 */ /* 0x001362000c1e1900 */
[----:B------:R-:W-:Y:S05]  /*0ab0*/  BRA `(.L_x_6) ;  /* 0x0000000000087947 */ /* 0x000fea0003800000 */
.L_x_7:
[----:B------:R-:W-:Y:S02]  /*0ac0*/  ULDC UR4, c[0x0][0x580] ;  /* 0x0001600000047ab9 */ /* 0x000fe40000000800 */
[----:B------:R-:W-:-:S07]  /*0ad0*/  IMAD.U32 R23, RZ, RZ, UR4 ;  /* 0x00000004ff177e24 */ /* 0x000fce000f8e00ff */
.L_x_6:
[----:B------:R-:W-:Y:S02]  /*0ae0*/  ULDC.64 UR4, c[0x0][0x5a0] ;  /* 0x0001680000047ab9 */ /* 0x000fe40000000a00 */
[----:B------:R-:W-:-:S04]  /*0af0*/  ISETP.NE.U32.AND P0, PT, RZ, UR4, PT ;  /* 0x00000004ff007c0c */ /* 0x000fc8000bf05070 */
[----:B------:R-:W-:-:S13]  /*0b00*/  ISETP.NE.AND.EX P0, PT, RZ, UR5, PT, P0 ;  /* 0x00000005ff007c0c */ /* 0x000fda000bf05300 */
[----:B------:R-:W-:Y:S05]  /*0b10*/  @!P0 BRA `(.L_x_8) ;  /* 0x00000000001c8947 */ /* 0x000fea0003800000 */
[----:B01----:R-:W0:Y:S02]  /*0b20*/  LDC.64 R6, c[0x0][0x5a0] ;  /* 0x00016800ff067b82 */ /* 0x003e240000000a00 */
[----:B0-----:R-:W2:Y:S02]  /*0b30*/  LDG.E.64 R6, desc[UR38][R6.64] ;  /* 0x0000002606067981 */ /* 0x001ea4000c1e1b00 */
[----:B--2---:R-:W-:-:S04]  /*0b40*/  ISETP.NE.U32.AND P0, PT, R6, RZ, PT ;  /* 0x000000ff0600720c */ /* 0x004fc80003f05070 */
[----:B------:R-:W-:-:S13]  /*0b50*/  ISETP.NE.AND.EX P0, PT, R7, RZ, PT, P0 ;  /* 0x000000ff0700720c */ /* 0x000fda0003f05300 */
[----:B------:R-:W-:Y:S05]  /*0b60*/  @!P0 BRA `(.L_x_8) ;  /* 0x0000000000088947 */ /* 0x000fea0003800000 */
[----:B------:R0:W5:Y:S01]  /*0b70*/  LD.E R22, desc[UR38][R6.64] ;  /* 0x0000002606167980 */ /* 0x000162000c101900 */
[----:B------:R-:W-:Y:S05]  /*0b80*/  BRA `(.L_x_9) ;  /* 0x0000000000247947 */ /* 0x000fea0003800000 */
.L_x_8:
[----:B------:R-:W-:Y:S02]  /*0b90*/  ULDC.64 UR4, c[0x0][0x590] ;  /* 0x0001640000047ab9 */ /* 0x000fe40000000a00 */
[----:B------:R-:W-:-:S04]  /*0ba0*/  ISETP.NE.U32.AND P0, PT, RZ, UR4, PT ;  /* 0x00000004ff007c0c */ /* 0x000fc8000bf05070 */
[----:B------:R-:W-:-:S13]  /*0bb0*/  ISETP.NE.AND.EX P0, PT, RZ, UR5, PT, P0 ;  /* 0x00000005ff007c0c */ /* 0x000fda000bf05300 */
[----:B------:R-:W-:Y:S05]  /*0bc0*/  @!P0 BRA `(.L_x_10) ;  /* 0x00000000000c8947 */ /* 0x000fea0003800000 */
[----:B01----:R-:W0:Y:S02]  /*0bd0*/  LDC.64 R6, c[0x0][0x590] ;  /* 0x00016400ff067b82 */ /* 0x003e240000000a00 */
[----:B0-----:R1:W5:Y:S01]  /*0be0*/  LDG.E R22, desc[UR38][R6.64] ;  /* 0x0000002606167981 */ /* 0x001362000c1e1900 */
[----:B------:R-:W-:Y:S05]  /*0bf0*/  BRA `(.L_x_9) ;  /* 0x0000000000087947 */ /* 0x000fea0003800000 */
.L_x_10:
[----:B------:R-:W-:Y:S02]  /*0c00*/  ULDC UR4, c[0x0][0x584] ;  /* 0x0001610000047ab9 */ /* 0x000fe40000000800 */
[----:B------:R-:W-:-:S07]  /*0c10*/  IMAD.U32 R22, RZ, RZ, UR4 ;  /* 0x00000004ff167e24 */ /* 0x000fce000f8e00ff */
.L_x_9:
[----:B------:R-:W-:Y:S01]  /*0c20*/  ULDC UR4, c[0x0][0x65c] ;  /* 0x0001970000047ab9 */ /* 0x000fe20000000800 */
[----:B01----:R-:W0:Y:S01]  /*0c30*/  LDC.64 R6, c[0x0][0x650] ;  /* 0x00019400ff067b82 */ /* 0x003e220000000a00 */
[----:B------:R-:W-:Y:S01]  /*0c40*/  UISETP.NE.AND UP2, UPT, UR4, 0x1, UPT ;  /* 0x000000010400788c */ /* 0x000fe2000bf45270 */
[----:B------:R-:W-:Y:S01]  /*0c50*/  IMAD.MOV.U32 R19, RZ, RZ, -0x1 ;  /* 0xffffffffff137424 */ /* 0x000fe200078e00ff */
[----:B------:R-:W-:Y:S01]  /*0c60*/  UISETP.NE.AND UP0, UPT, UR19, 0x2, UPT ;  /* 0x000000021300788c */ /* 0x000fe2000bf05270 */
[----:B------:R-:W-:Y:S01]  /*0c70*/  IMAD.MOV.U32 R18, RZ, RZ, -0x1 ;  /* 0xffffffffff127424 */ /* 0x000fe200078e00ff */
[----:B------:R-:W-:Y:S01]  /*0c80*/  UP2UR UR48, UPR, URZ, 0x4 ;  /* 0x000000043f307883 */ /* 0x000fe20008000000 */
[----:B------:R-:W-:-:S06]  /*0c90*/  IMAD.MOV.U32 R2, RZ, RZ, -0x1 ;  /* 0xffffffffff027424 */ /* 0x000fcc00078e00ff */
[----:B------:R-:W-:Y:S01]  /*0ca0*/  @UP2 ULDC UR12, c[0x0][0x10] ;  /* 0x00000400000c2ab9 */ /* 0x000fe20000000800 */
[----:B------:R-:W-:Y:S01]  /*0cb0*/  @UP2 UMOV UR4, UR8 ;  /* 0x0000000800042c82 */ /* 0x000fe20008000000 */
[----:B------:R-:W-:Y:S01]  /*0cc0*/  @UP2 UMOV UR5, URZ ;  /* 0x0000003f00052c82 */ /* 0x000fe20008000000 */
[----:B------:R-:W-:Y:S01]  /*0cd0*/  @!UP2 ULDC UR16, c[0x0][0xc] ;  /* 0x000003000010aab9 */ /* 0x000fe20000000800 */
[----:B------:R-:W-:Y:S01]  /*0ce0*/  @UP2 UIMAD.WIDE.U32 UR12, UR15, UR12, UR4 ;  /* 0x0000000c0f0c22a5 */ /* 0x000fe2000f8e0004 */
[----:B------:R-:W-:Y:S02]  /*0cf0*/  ULDC UR10, c[0x0][0xc] ;  /* 0x00000300000a7ab9 */ /* 0x000fe40000000800 */
[----:B------:R-:W-:Y:S01]  /*0d00*/  @UP2 UMOV UR4, URZ ;  /* 0x0000003f00042c82 */ /* 0x000fe20008000000 */
[----:B------:R-:W-:Y:S01]  /*0d10*/  UMOV UR5, URZ ;  /* 0x0000003f00057c82 */ /* 0x000fe20008000000 */
[----:B------:R-:W-:Y:S01]  /*0d20*/  @UP2 UIADD3 UR18, UR13, UR4, URZ ;  /* 0x000000040d122290 */ /* 0x000fe2000fffe03f */
[----:B------:R-:W-:-:S02]  /*0d30*/  ULDC UR11, c[0x0][0x10] ;  /* 0x00000400000b7ab9 */ /* 0x000fc40000000800 */
[----:B------:R-:W-:Y:S01]  /*0d40*/  UMOV UR4, UR15 ;  /* 0x0000000f00047c82 */ /* 0x000fe20008000000 */
[----:B------:R-:W-:Y:S02]  /*0d50*/  UIMAD.WIDE.U32 UR10, UR10, UR11, URZ ;  /* 0x0000000b0a0a72a5 */ /* 0x000fe4000f8e003f */
[----:B------:R-:W-:Y:S01]  /*0d60*/  @!UP2 UIMAD.WIDE.U32 UR4, UR8, UR16, UR4 ;  /* 0x000000100804a2a5 */ /* 0x000fe2000f8e0004 */
[----:B------:R-:W-:Y:S02]  /*0d70*/  ULDC UR13, c[0x0][0x14] ;  /* 0x00000500000d7ab9 */ /* 0x000fe40000000800 */
[----:B------:R-:W-:Y:S02]  /*0d80*/  UIMAD.WIDE.U32 UR36, UR10, UR13, URZ ;  /* 0x0000000d0a2472a5 */ /* 0x000fe4000f8e003f */
[----:B------:R-:W-:Y:S02]  /*0d90*/  UIMAD UR41, UR11, UR13, URZ ;  /* 0x0000000d0b2972a4 */ /* 0x000fe4000f8e023f */
[----:B------:R-:W-:Y:S01]  /*0da0*/  @!UP2 UMOV UR12, UR4 ;  /* 0x00000004000cac82 */ /* 0x000fe20008000000 */
[----:B------:R-:W-:Y:S01]  /*0db0*/  @!UP2 UMOV UR18, UR5 ;  /* 0x000000050012ac82 */ /* 0x000fe20008000000 */
[----:B------:R-:W-:-:S02]  /*0dc0*/  UIADD3 UR41, UR37, UR41, URZ ;  /* 0x0000002925297290 */ /* 0x000fc4000fffe03f */
[----:B------:R-:W-:-:S04]  /*0dd0*/  UIADD3 UR4, UP1, UR12, UR36, URZ ;  /* 0x000000240c047290 */ /* 0x000fc8000ff3e03f */
[----:B------:R-:W-:Y:S02]  /*0de0*/  UIADD3.X UR5, UR18, UR41, URZ, UP1, !UPT ;  /* 0x0000002912057290 */ /* 0x000fe40008ffe43f */
[----:B------:R-:W-:Y:S02]  /*0df0*/  USEL UR4, UR4, UR12, !UP0 ;  /* 0x0000000c04047287 */ /* 0x000fe4000c000000 */
[----:B------:R-:W-:-:S04]  /*0e00*/  USEL UR5, UR5, UR18, !UP0 ;  /* 0x0000001205057287 */ /* 0x000fc8000c000000 */
[----:B0-----:R-:W-:Y:S01]  /*0e10*/  ISETP.LE.U32.AND P0, PT, R6, UR4, PT ;  /* 0x0000000406007c0c */ /* 0x001fe2000bf03070 */
[----:B------:R-:W-:Y:S02]  /*0e20*/  IMAD.U32 R16, RZ, RZ, UR4 ;  /* 0x00000004ff107e24 */ /* 0x000fe4000f8e00ff */
[----:B------:R-:W-:Y:S02]  /*0e30*/  IMAD.U32 R0, RZ, RZ, UR5 ;  /* 0x00000005ff007e24 */ /* 0x000fe4000f8e00ff */
[----:B------:R-:W-:-:S03]  /*0e40*/  IMAD.U32 R17, RZ, RZ, UR5 ;  /* 0x00000005ff117e24 */ /* 0x000fc6000f8e00ff */
[----:B------:R-:W-:Y:S02]  /*0e50*/  ISETP.GE.U32.AND.EX P0, PT, R0, R7, PT, P0 ;  /* 0x000000070000720c */ /* 0x000fe40003f06100 */
[----:B------:R-:W-:-:S11]  /*0e60*/  PRMT R0, RZ, 0x7610, R0 ;  /* 0x00007610ff007816 */ /* 0x000fd60000000000 */
[----:B------:R-:W-:Y:S05]  /*0e70*/  @P0 BRA `(.L_x_11) ;  /* 0x0000000400500947 */ /* 0x000fea0003800000 */
[----:B------:R-:W-:Y:S01]  /*0e80*/  ULDC.64 UR18, c[0x0][0x628] ;  /* 0x00018a0000127ab9 */ /* 0x000fe20000000a00 */
[C---:B------:R-:W-:Y:S01]  /*0e90*/  R2UR UR20, R16.reuse ;  /* 0x00000000101472ca */ /* 0x040fe200000e0000 */
[----:B------:R-:W-:Y:S01]  /*0ea0*/  ULDC UR16, c[0x0][0x630] ;  /* 0x00018c0000107ab9 */ /* 0x000fe20000000800 */
[----:B------:R-:W-:Y:S02]  /*0eb0*/  ISETP.NE.U32.AND P0, PT, RZ, UR18, PT ;  /* 0x00000012ff007c0c */ /* 0x000fe4000bf05070 */
[----:B------:R-:W-:Y:S02]  /*0ec0*/  R2UR UR4, R16 ;  /* 0x00000000100472ca */ /* 0x000fe400000e0000 */
[----:B------:R-:W-:Y:S02]  /*0ed0*/  ISETP.NE.AND.EX P0, PT, RZ, UR19, PT, P0 ;  /* 0x00000013ff007c0c */ /* 0x000fe4000bf05300 */
[----:B------:R-:W-:-:S11]  /*0ee0*/  R2UR UR5, R17 ;  /* 0x00000000110572ca */ /* 0x000fd600000e0000 */
[----:B------:R-:W-:Y:S05]  /*0ef0*/  @!P0 BRA `(.L_x_12) ;  /* 0x0000000000308947 */ /* 0x000fea0003800000 */
[----:B------:R-:W-:Y:S01]  /*0f00*/  R2UR UR4, R16 ;  /* 0x00000000100472ca */ /* 0x000fe200000e0000 */
[----:B------:R-:W-:Y:S01]  /*0f10*/  ULDC UR12, c[0x0][0x634] ;  /* 0x00018d00000c7ab9 */ /* 0x000fe20000000800 */
[----:B------:R-:W-:-:S11]  /*0f20*/  R2UR UR15, R17 ;  /* 0x00000000110f72ca */ /* 0x000fd600000e0000 */
[----:B------:R-:W-:-:S04]  /*0f30*/  UIADD3 UR12, UP1, UR4, UR12, URZ ;  /* 0x0000000c040c7290 */ /* 0x000fc8000ff3e03f */
[----:B------:R-:W-:-:S04]  /*0f40*/  UIADD3.X UR15, URZ, UR15, URZ, UP1, !UPT ;  /* 0x0000000f3f0f7290 */ /* 0x000fc80008ffe43f */
[----:B------:R-:W-:-:S04]  /*0f50*/  UIMAD.WIDE.U32 UR4, UR15, UR18, URZ ;  /* 0x000000120f0472a5 */ /* 0x000fc8000f8e003f */
[----:B------:R-:W-:Y:S02]  /*0f60*/  UIMAD.WIDE.U32 UR10, UP1, UR12, UR19, UR4 ;  /* 0x000000130c0a72a5 */ /* 0x000fe4000f820004 */
[----:B------:R-:W-:Y:S02]  /*0f70*/  UIMAD.WIDE.U32 UR4, UR12, UR18, URZ ;  /* 0x000000120c0472a5 */ /* 0x000fe4000f8e003f */
[----:B------:R-:W-:Y:S02]  /*0f80*/  UIADD3.X UR13, URZ, URZ, URZ, UP1, !UPT ;  /* 0x0000003f3f0d7290 */ /* 0x000fe40008ffe43f */
[----:B------:R-:W-:Y:S01]  /*0f90*/  UIADD3 URZ, UP1, UR5, UR10, URZ ;  /* 0x0000000a053f7290 */ /* 0x000fe2000ff3e03f */
[----:B------:R-:W-:-:S03]  /*0fa0*/  UMOV UR12, UR11 ;  /* 0x0000000b000c7c82 */ /* 0x000fc60008000000 */
[----:B------:R-:W-:-:S12]  /*0fb0*/  UIMAD.WIDE.U32.X UR4, UR15, UR19, UR12, UP1 ;  /* 0x000000130f0472a5 */ /* 0x000fd800088e040c */
.L_x_12:
[----:B------:R-:W-:Y:S01]  /*0fc0*/  USHF.R.U64 UR4, UR4, UR16, UR5 ;  /* 0x0000001004047299 */ /* 0x000fe20008001205 */
[----:B------:R-:W-:Y:S01]  /*0fd0*/  R2UR UR11, R17 ;  /* 0x00000000110b72ca */ /* 0x000fe200000e0000 */
[----:B------:R-:W-:Y:S02]  /*0fe0*/  USHF.R.U32.HI UR5, URZ, UR16, UR5 ;  /* 0x000000103f057299 */ /* 0x000fe40008011605 */
[----:B------:R-:W-:Y:S01]  /*0ff0*/  UIADD3 UR12, UP1, URZ, -UR4, URZ ;  /* 0x800000043f0c7290 */ /* 0x000fe2000ff3e03f */
[----:B------:R-:W-:Y:S01]  /*1000*/  ULDC.64 UR18, c[0x0][0x620] ;  /* 0x0001880000127ab9 */ /* 0x000fe20000000a00 */
[----:B------:R-:W-:Y:S02]  /*1010*/  UISETP.NE.AND UP2, UPT, UR48, URZ, UPT ;  /* 0x0000003f3000728c */ /* 0x000fe4000bf45270 */
[----:B------:R-:W-:Y:S01]  /*1020*/  UIADD3.X UR5, URZ, ~UR5, URZ, UP1, !UPT ;  /* 0x800000053f057290 */ /* 0x000fe20008ffe43f */
[----:B------:R-:W-:Y:S01]  /*1030*/  UMOV UR10, UR20 ;  /* 0x00000014000a7c82 */ /* 0x000fe20008000000 */
[----:B------:R-:W-:-:S02]  /*1040*/  ULDC UR13, c[0x0][0x618] ;  /* 0x00018600000d7ab9 */ /* 0x000fc40000000800 */
[----:B------:R-:W-:Y:S02]  /*1050*/  UIMAD UR5, UR5, UR18, URZ ;  /* 0x00000012050572a4 */ /* 0x000fe4000f8e023f */
[----:B------:R-:W-:Y:S02]  /*1060*/  UIMAD.WIDE.U32 UR10, UR12, UR18, UR10 ;  /* 0x000000120c0a72a5 */ /* 0x000fe4000f8e000a */
[----:B------:R-:W-:Y:S02]  /*1070*/  UIMAD UR12, UR12, UR19, UR5 ;  /* 0x000000130c0c72a4 */ /* 0x000fe4000f8e0205 */
[----:B------:R-:W-:Y:S02]  /*1080*/  @UP2 UIMAD UR7, UR17, UR9, UR8 ;  /* 0x00000009110722a4 */ /* 0x000fe4000f8e0208 */
[----:B------:R-:W-:Y:S01]  /*1090*/  UIADD3 UR11, UR11, UR12, URZ ;  /* 0x0000000c0b0b7290 */ /* 0x000fe2000fffe03f */
[----:B------:R-:W-:Y:S01]  /*10a0*/  ULDC.64 UR8, c[0x0][0x640] ;  /* 0x0001900000087ab9 */ /* 0x000fe20000000a00 */
[----:B------:R-:W-:-:S02]  /*10b0*/  ULDC UR15, c[0x0][0x608] ;  /* 0x00018200000f7ab9 */ /* 0x000fc40000000800 */
[----:B------:R-:W-:Y:S01]  /*10c0*/  USHF.R.U64 UR20, UR10, UR13, UR11 ;  /* 0x0000000d0a147299 */ /* 0x000fe2000800120b */
[----:B------:R-:W-:Y:S01]  /*10d0*/  ISETP.NE.U32.AND P0, PT, RZ, UR8, PT ;  /* 0x00000008ff007c0c */ /* 0x000fe2000bf05070 */
[----:B------:R-:W-:Y:S01]  /*10e0*/  USHF.R.U32.HI UR11, URZ, UR13, UR11 ;  /* 0x0000000d3f0b7299 */ /* 0x000fe2000801160b */
[----:B------:R-:W-:Y:S02]  /*10f0*/  ULDC UR21, c[0x0][0x658] ;  /* 0x0001960000157ab9 */ /* 0x000fe40000000800 */
[----:B------:R-:W-:Y:S01]  /*1100*/  ISETP.NE.AND.EX P0, PT, RZ, UR9, PT, P0 ;  /* 0x00000009ff007c0c */ /* 0x000fe2000bf05300 */
[----:B------:R-:W-:Y:S02]  /*1110*/  USHF.R.U64 UR25, UR20, UR15, UR11 ;  /* 0x0000000f14197299 */ /* 0x000fe4000800120b */
[----:B------:R-:W-:Y:S01]  /*1120*/  USHF.R.U32.HI UR11, URZ, UR15, UR11 ;  /* 0x0000000f3f0b7299 */ /* 0x000fe2000801160b */
[----:B------:R-:W-:Y:S01]  /*1130*/  UMOV UR10, 0xffffffff ;  /* 0xffffffff000a7882 */ /* 0x000fe20000000000 */
[----:B------:R-:W-:Y:S01]  /*1140*/  ULDC UR5, c[0x0][0x600] ;  /* 0x0001800000057ab9 */ /* 0x000fe20000000800 */
[----:B------:R-:W-:-:S02]  /*1150*/  USHF.L.U32 UR10, UR10, UR21, URZ ;  /* 0x000000150a0a7299 */ /* 0x000fc4000800063f */
[----:B------:R-:W-:Y:S02]  /*1160*/  USHF.R.U64 UR26, UR25, UR21, UR11 ;  /* 0x00000015191a7299 */ /* 0x000fe4000800120b */
[----:B------:R-:W-:Y:S02]  /*1170*/  ULOP3.LUT UR15, URZ, UR10, URZ, 0x33, !UPT ;  /* 0x0000000a3f0f7292 */ /* 0x000fe4000f8e333f */
[----:B------:R-:W-:Y:S02]  /*1180*/  UIADD3 UR19, UR5, -0x1, URZ ;  /* 0xffffffff05137890 */ /* 0x000fe4000fffe03f */
[----:B------:R-:W-:Y:S01]  /*1190*/  USHF.R.U32.HI UR11, URZ, UR21, UR11 ;  /* 0x000000153f0b7299 */ /* 0x000fe2000801160b */
[----:B------:R-:W-:Y:S01]  /*11a0*/  ULDC UR22, c[0x0][0x648] ;  /* 0x0001920000167ab9 */ /* 0x000fe20000000800 */
[----:B------:R-:W-:Y:S01]  /*11b0*/  ULDC UR23, c[0x0][0x638] ;  /* 0x00018e0000177ab9 */ /* 0x000fe20000000800 */
[----:B------:R-:W-:Y:S01]  /*11c0*/  UMOV UR24, 0x1 ;  /* 0x0000000100187882 */ /* 0x000fe20000000000 */
[----:B------:R-:W-:Y:S01]  /*11d0*/  UMOV UR10, UR26 ;  /* 0x0000001a000a7c82 */ /* 0x000fe20008000000 */
[----:B------:R-:W-:Y:S07]  /*11e0*/  @!P0 BRA `(.L_x_13) ;  /* 0x0000000000308947 */ /* 0x000fee0003800000 */
[----:B------:R-:W-:Y:S02]  /*11f0*/  ULDC UR16, c[0x0][0x64c] ;  /* 0x0001930000107ab9 */ /* 0x000fe40000000800 */
        /* <DEDUP_REMOVED lines=8> */
[----:B------:R-:W-:-:S07]  /*1280*/  UIMAD.WIDE.U32.X UR8, UR18, UR9, UR16, UP1 ;  /* 0x00000009120872a5 */ /* 0x000fce00088e0410 */
[----:B------:R-:W-:Y:S01]  /*1290*/  UMOV UR10, UR8 ;  /* 0x00000008000a7c82 */ /* 0x000fe20008000000 */
[----:B------:R-:W-:-:S05]  /*12a0*/  UMOV UR11, UR9 ;  /* 0x00000009000b7c82 */ /* 0x000fca0008000000 */
.L_x_13:
[----:B------:R-:W-:Y:S01]  /*12b0*/  USHF.R.U64 UR9, UR10, UR22, UR11 ;  /* 0x000000160a097299 */ /* 0x000fe2000800120b */
[----:B------:R-:W-:Y:S01]  /*12c0*/  IMAD.MOV.U32 R0, RZ, RZ, 0x1 ;  /* 0x00000001ff007424 */ /* 0x000fe200078e00ff */
[----:B------:R-:W-:Y:S01]  /*12d0*/  USHF.L.U32 UR8, UR24, UR21, URZ ;  /* 0x0000001518087299 */ /* 0x000fe2000800063f */
[----:B------:R-:W-:Y:S01]  /*12e0*/  IMAD.U32 R2, RZ, RZ, UR4 ;  /* 0x00000004ff027e24 */ /* 0x000fe2000f8e00ff */
[----:B------:R-:W-:Y:S02]  /*12f0*/  ULOP3.LUT UR15, UR25, UR15, URZ, 0xc0, !UPT ;  /* 0x0000000f190f7292 */ /* 0x000fe4000f8ec03f */
[----:B------:R-:W-:Y:S02]  /*1300*/  UIADD3 UR10, -UR9, URZ, URZ ;  /* 0x0000003f090a7290 */ /* 0x000fe4000fffe13f */
[----:B------:R-:W-:Y:S02]  /*1310*/  UIMAD UR15, UR8, UR9, UR15 ;  /* 0x00000009080f72a4 */ /* 0x000fe4000f8e020f */
[----:B------:R-:W-:-:S02]  /*1320*/  ULOP3.LUT UR19, UR20, UR19, URZ, 0xc0, !UPT ;  /* 0x0000001314137292 */ /* 0x000fc4000f8ec03f */
[----:B------:R-:W-:Y:S01]  /*1330*/  UIMAD UR8, UR10, UR23, UR26 ;  /* 0x000000170a0872a4 */ /* 0x000fe2000f8e021a */
[----:B------:R-:W-:Y:S01]  /*1340*/  ULDC UR9, c[0x0][0x610] ;  /* 0x0001840000097ab9 */ /* 0x000fe20000000800 */
[----:B------:R-:W-:Y:S02]  /*1350*/  UISETP.NE.AND UP1, UPT, UR48, URZ, UPT ;  /* 0x0000003f3000728c */ /* 0x000fe4000bf25270 */
[----:B------:R-:W-:Y:S02]  /*1360*/  UIMAD UR7, UR15, UR9, UR7 ;  /* 0x000000090f0772a4 */ /* 0x000fe4000f8e0207 */
[----:B------:R-:W-:-:S04]  /*1370*/  UIMAD UR8, UR8, UR5, UR19 ;  /* 0x00000005080872a4 */ /* 0x000fc8000f8e0213 */
[----:B------:R-:W-:Y:S02]  /*1380*/  USEL UR5, UR8, UR7, !UP1 ;  /* 0x0000000708057287 */ /* 0x000fe4000c800000 */
[----:B------:R-:W-:-:S04]  /*1390*/  USEL UR7, UR7, UR8, !UP1 ;  /* 0x0000000807077287 */ /* 0x000fc8000c800000 */
[----:B------:R-:W-:Y:S02]  /*13a0*/  IMAD.U32 R18, RZ, RZ, UR5 ;  /* 0x00000005ff127e24 */ /* 0x000fe4000f8e00ff */
[----:B------:R-:W-:-:S07]  /*13b0*/  IMAD.U32 R19, RZ, RZ, UR7 ;  /* 0x00000007ff137e24 */ /* 0x000fce000f8e00ff */
.L_x_11:
[----:B------:R-:W-:Y:S05]  /*13c0*/  @!P1 BRA `(.L_x_14) ;  /* 0x00000000000c9947 */ /* 0x000fea0003800000 */
[----:B------:R-:W-:Y:S01]  /*13d0*/  UCGABAR_WAIT ;  /* 0x0000000000007dc7 */ /* 0x000fe20008000000 */
[----:B------:R-:W-:Y:S01]  /*13e0*/  CCTL.IVALL ;  /* 0x00000000ff00798f */ /* 0x000fe20002000000 */
[----:B------:R-:W-:Y:S05]  /*13f0*/  BRA `(.L_x_15) ;  /* 0x0000000000047947 */ /* 0x000fea0003800000 */
.L_x_14:
[----:B------:R-:W-:Y:S06]  /*1400*/  BAR.SYNC.DEFER_BLOCKING 0x0 ;  /* 0x0000000000007b1d */ /* 0x000fec0000010000 */
.L_x_15:
[----:B------:R-:W-:Y:S02]  /*1410*/  ULDC UR4, c[0x0][0x28c] ;  /* 0x0000a30000047ab9 */ /* 0x000fe40000000800 */
[----:B------:R-:W-:-:S04]  /*1420*/  UIADD3 UR4, UR4, 0x1f, URZ ;  /* 0x0000001f04047890 */ /* 0x000fc8000fffe03f */
[----:B------:R-:W-:-:S04]  /*1430*/  USHF.R.S32.HI UR5, URZ, 0x1f, UR4 ;  /* 0x0000001f3f057899 */ /* 0x000fc80008011404 */
[----:B------:R-:W-:-:S04]  /*1440*/  ULEA.HI UR5, UR5, UR4, URZ, 0x5 ;  /* 0x0000000405057291 */ /* 0x000fc8000f8f283f */
[----:B------:R-:W-:Y:S01]  /*1450*/  USHF.R.S32.HI UR42, URZ, 0x5, UR5 ;  /* 0x000000053f2a7899 */ /* 0x000fe20008011405 */
[----:B------:R-:W-:Y:S11]  /*1460*/  @!P2 BRA `(.L_x_16) ;  /* 0x0000007400b0a947 */ /* 0x000ff60003800000 */
[----:B------:R-:W-:-:S06]  /*1470*/  UISETP.GT.U32.AND UP1, UPT, UR14, 0x1, UPT ;  /* 0x000000010e00788c */ /* 0x000fcc000bf24070 */
[----:B------:R-:W-:-:S13]  /*1480*/  PLOP3.LUT P0, PT, PT, PT, UP1, 0x80, 0x0 ;  /* 0x000000000000781c */ /* 0x000fda0003f0f018 */
[----:B------:R-:W-:Y:S05]  /*1490*/  @P0 EXIT ;  /* 0x000000000000094d */ /* 0x000fea0003800000 */
.L_x_17:
[----:B------:R-:W-:-:S08]  /*14a0*/  NOP ;  /* 0x0000000000007918 */ /* 0x000fd00000000000 */
[----:B------:R-:W0:Y:S02]  /*14b0*/  USETMAXREG.TRY_ALLOC.CTAPOOL UP1, 0xe8 ;  /* 0x000000e8000079c8 */ /* 0x000e240008020600 */
[----:B0-----:R-:W-:-:S13]  /*14c0*/  PLOP3.LUT P0, PT, PT, PT, UP1, 0x80, 0x0 ;  /* 0x000000000000781c */ /* 0x001fda0003f0f018 */
[----:B------:R-:W-:Y:S05]  /*14d0*/  @!P0 BRA `(.L_x_17) ;  /* 0xfffffffc00f08947 */ /* 0x000fea000383ffff */
[----:B------:R-:W-:-:S13]  /*14e0*/  LOP3.LUT P0, RZ, R0, 0xff, RZ, 0xc0, !PT ;  /* 0x000000ff00ff7812 */ /* 0x000fda000780c0ff */
[----:B------:R-:W-:Y:S05]  /*14f0*/  @!P0 EXIT ;  /* 0x000000000000894d */ /* 0x000fea0003800000 */
[----:B------:R-:W0:Y:S01]  /*1500*/  S2UR UR5, SR_CgaCtaId ;  /* 0x00000000000579c3 */ /* 0x000e220000008800 */
[----:B------:R-:W-:Y:S01]  /*1510*/  VIADD R8, R8, 0xffffffff ;  /* 0xffffffff08087836 */ /* 0x000fe20000000000 */
[CC--:B------:R-:W-:Y:S01]  /*1520*/  LEA.HI R0, R9.reuse, R4.reuse, RZ, 0x2 ;  /* 0x0000000409007211 */ /* 0x0c0fe200078f10ff */
[----:B------:R-:W-:Y:S01]  /*1530*/  UMOV UR47, 0x400 ;  /* 0x00000400002f7882 */ /* 0x000fe20000000000 */
[----:B------:R-:W-:Y:S01]  /*1540*/  LEA.HI R9, R9, R4, RZ, 0x5 ;  /* 0x0000000409097211 */ /* 0x000fe200078f28ff */
[----:B------:R-:W-:Y:S01]  /*1550*/  USHF.R.U32.HI UR4, URZ, 0x2, UR42 ;  /* 0x000000023f047899 */ /* 0x000fe2000801162a */
[C---:B------:R-:W-:Y:S01]  /*1560*/  R2UR UR45, R8.reuse ;  /* 0x00000000082d72ca */ /* 0x040fe200000e0000 */
[----:B------:R-:W-:Y:S01]  /*1570*/  ULOP3.LUT UR46, UR42, 0x3, URZ, 0xc0, !UPT ;  /* 0x000000032a2e7892 */ /* 0x000fe2000f8ec03f */
[--C-:B------:R-:W-:Y:S01]  /*1580*/  SHF.R.S32.HI R154, RZ, 0x2, R0.reuse ;  /* 0x00000002ff9a7819 */ /* 0x100fe20000011400 */
[----:B------:R-:W-:Y:S01]  /*1590*/  UISETP.LT.AND UP1, UPT, UR42, 0x1, UPT ;  /* 0x000000012a00788c */ /* 0x000fe2000bf21270 */
[----:B------:R-:W-:Y:S01]  /*15a0*/  SHF.R.S32.HI R3, RZ, 0x1f, R0 ;  /* 0x0000001fff037819 */ /* 0x000fe20000011400 */
[----:B------:R-:W-:Y:S01]  /*15b0*/  ULOP3.LUT UR4, UR4, 0x1, URZ, 0xc0, !UPT ;  /* 0x0000000104047892 */ /* 0x000fe2000f8ec03f */
[----:B------:R-:W-:Y:S01]  /*15c0*/  SHF.R.S32.HI R9, RZ, 0x5, R9 ;  /* 0x00000005ff097819 */ /* 0x000fe20000011409 */
[----:B------:R-:W-:Y:S01]  /*15d0*/  ULDC UR6, c[0x0][0x284] ;  /* 0x0000a10000067ab9 */ /* 0x000fe20000000800 */
[----:B------:R-:W-:Y:S01]  /*15e0*/  LEA.HI R3, R3, R154, RZ, 0x3 ;  /* 0x0000009a03037211 */ /* 0x000fe200078f18ff */
[----:B------:R-:W-:Y:S01]  /*15f0*/  USEL UR46, UR46, URZ, !UP0 ;  /* 0x0000003f2e2e7287 */ /* 0x000fe2000c000000 */
[----:B------:R-:W-:Y:S01]  /*1600*/  ISETP.NE.AND P0, PT, R8, RZ, PT ;  /* 0x000000ff0800720c */ /* 0x000fe20003f05270 */
[----:B------:R-:W-:Y:S01]  /*1610*/  USEL UR44, UR42, 0x1, UP1 ;  /* 0x000000012a2c7887 */ /* 0x000fe20008800000 */
[----:B------:R-:W-:Y:S01]  /*1620*/  LOP3.LUT R3, R3, 0xfffffff8, RZ, 0xc0, !PT ;  /* 0xfffffff803037812 */ /* 0x000fe200078ec0ff */
[----:B------:R-:W-:Y:S01]  /*1630*/  USHF.L.U32 UR45, UR45, 0x3, URZ ;  /* 0x000000032d2d7899 */ /* 0x000fe2000800063f */
[----:B------:R-:W-:Y:S01]  /*1640*/  SEL R163, RZ, 0x1, P0 ;  /* 0x00000001ffa37807 */ /* 0x000fe20000000000 */
[----:B------:R-:W-:-:S02]  /*1650*/  UISETP.EQ.U32.AND UP0, UPT, UR4, 0x1, !UP0 ;  /* 0x000000010400788c */ /* 0x000fc4000c702070 */
[----:B------:R-:W-:Y:S01]  /*1660*/  IMAD.IADD R154, R154, 0x1, -R3 ;  /* 0x000000019a9a7824 */ /* 0x000fe200078e0a03 */
[----:B0-----:R-:W-:Y:S01]  /*1670*/  ULEA UR47, UR5, UR47, 0x18 ;  /* 0x0000002f052f7291 */ /* 0x001fe2000f8ec03f */
[----:B------:R-:W-:Y:S01]  /*1680*/  IMAD.U32 R158, RZ, RZ, UR45 ;  /* 0x0000002dff9e7e24 */ /* 0x000fe2000f8e00ff */
[----:B------:R-:W-:Y:S01]  /*1690*/  LOP3.LUT R3, R0, 0xfffffffc, RZ, 0xc0, !PT ;  /* 0xfffffffc00037812 */ /* 0x000fe200078ec0ff */
[C-C-:B------:R-:W-:Y:S01]  /*16a0*/  IMAD R161, R9.reuse, -0x10, -R154.reuse ;  /* 0xfffffff009a17824 */ /* 0x140fe200078e0a9a */
[----:B------:R-:W-:Y:S01]  /*16b0*/  UIADD3 UR49, UR47, 0x50, URZ ;  /* 0x000000502f317890 */ /* 0x000fe2000fffe03f */
[--C-:B------:R-:W-:Y:S01]  /*16c0*/  SHF.R.S32.HI R155, RZ, 0x1f, R154.reuse ;  /* 0x0000001fff9b7819 */ /* 0x100fe2000001149a */
[----:B------:R-:W-:Y:S01]  /*16d0*/  USHF.L.U32 UR50, UR42, 0x1, URZ ;  /* 0x000000012a327899 */ /* 0x000fe2000800063f */
[----:B------:R-:W-:Y:S01]  /*16e0*/  LOP3.LUT R160, R158, 0x8, RZ, 0xc0, !PT ;  /* 0x000000089ea07812 */ /* 0x000fe200078ec0ff */
[----:B------:R-:W-:Y:S01]  /*16f0*/  IMAD.IADD R156, R4, 0x1, -R3 ;  /* 0x00000001049c7824 */ /* 0x000fe200078e0a03 */
[----:B------:R-:W-:Y:S01]  /*1700*/  LOP3.LUT R158, R158, 0x8, RZ, 0xc, !PT ;  /* 0x000000089e9e7812 */ /* 0x000fe200078e0cff */
[----:B------:R-:W-:Y:S01]  /*1710*/  IMAD.U32 R157, RZ, RZ, UR49 ;  /* 0x00000031ff9d7e24 */ /* 0x000fe2000f8e00ff */
[----:B------:R-:W-:Y:S01]  /*1720*/  LOP3.LUT R160, R160, 0x18, RZ, 0x3c, !PT ;  /* 0x00000018a0a07812 */ /* 0x000fe200078e3cff */
[----:B------:R-:W-:Y:S01]  /*1730*/  IMAD.WIDE R154, R9, 0x10, R154 ;  /* 0x00000010099a7825 */ /* 0x000fe200078e029a */
[----:B------:R-:W-:-:S02]  /*1740*/  UIADD3 UR44, -UR44, UR42, URZ ;  /* 0x0000002a2c2c7290 */ /* 0x000fc4000fffe13f */
[----:B------:R-:W-:Y:S01]  /*1750*/  USEL UR43, URZ, 0x1, !UP0 ;  /* 0x000000013f2b7887 */ /* 0x000fe2000c000000 */
[----:B------:R-:W-:Y:S02]  /*1760*/  VIADD R159, R157, UR45 ;  /* 0x0000002d9d9f7c36 */ /* 0x000fe40008000000 */
[----:B------:R-:W-:-:S09]  /*1770*/  VIADD R161, R161, UR6 ;  /* 0x00000006a1a17c36 */ /* 0x000fd20008000000 */
.L_x_297:
[----:B------:R-:W-:Y:S01]  /*1780*/  SHF.L.U32 R0, R163, 0x1f, RZ ;  /* 0x0000001fa3007819 */ /* 0x000fe200000006ff */
[----:B------:R-:W-:Y:S02]  /*1790*/  ULDC UR4, c[0x0][0x28c] ;  /* 0x0000a30000047ab9 */ /* 0x000fe40000000800 */
[----:B------:R-:W-:Y:S01]  /*17a0*/  ISETP.LT.AND P1, PT, RZ, UR4, PT ;  /* 0x00000004ff007c0c */ /* 0x000fe2000bf21270 */
[----:B------:R-:W0:Y:S02]  /*17b0*/  SYNCS.PHASECHK.TRANS64.TRYWAIT P0, [R157+UR45], R0 ;  /* 0x000000009d0075a7 */ /* 0x000e24000800016d */
[----:B0--34-:R-:W-:Y:S10]  /*17c0*/  @!P0 BRA `(.L_x_18) ;  /* 0x0000008000f48947 */ /* 0x019ff40003800000 */
.L_x_319:
[----:B------:R-:W-:Y:S05]  /*17d0*/  @P1 BRA `(.L_x_19) ;  /* 0x0000000000401947 */ /* 0x000fea0003800000 */
[----:B0-----:R-:W-:Y:S01]  /*17e0*/  MOV R0, 0x0 ;  /* 0x0000000000007802 */ /* 0x001fe20000000f00 */
[----:B------:R-:W-:Y:S01]  /*17f0*/  ULDC.64 UR4, c[0x4][0x68] ;  /* 0x01001a0000047ab9 */ /* 0x000fe20000000a00 */
[----:B------:R-:W-:Y:S01]  /*1800*/  ULDC.64 UR6, c[0x4][0x8] ;  /* 0x0100020000067ab9 */ /* 0x000fe20000000a00 */
[----:B------:R-:W-:Y:S01]  /*1810*/  IMAD.U32 R4, RZ, RZ, UR4 ;  /* 0x00000004ff047e24 */ /* 0x000fe2000f8e00ff */
[----:B------:R0:W1:Y:S01]  /*1820*/  LDC.64 R14, c[0x4][R0] ;  /* 0x01000000000e7b82 */ /* 0x0000620000000a00 */
[----:B------:R-:W-:Y:S01]  /*1830*/  IMAD.U32 R5, RZ, RZ, UR5 ;  /* 0x00000005ff057e24 */ /* 0x000fe2000f8e00ff */
[----:B------:R-:W-:Y:S01]  /*1840*/  ULDC.64 UR4, c[0x4][0x70] ;  /* 0x01001c0000047ab9 */ /* 0x000fe20000000a00 */
[----:B------:R-:W-:Y:S02]  /*1850*/  IMAD.U32 R10, RZ, RZ, UR6 ;  /* 0x00000006ff0a7e24 */ /* 0x000fe4000f8e00ff */
[----:B------:R-:W-:Y:S02]  /*1860*/  IMAD.U32 R6, RZ, RZ, UR4 ;  /* 0x00000004ff067e24 */ /* 0x000fe4000f8e00ff */
[----:B------:R-:W-:-:S02]  /*1870*/  IMAD.U32 R7, RZ, RZ, UR5 ;  /* 0x00000005ff077e24 */ /* 0x000fc4000f8e00ff */
[----:B------:R-:W-:Y:S02]  /*1880*/  IMAD.U32 R11, RZ, RZ, UR7 ;  /* 0x00000007ff0b7e24 */ /* 0x000fe4000f8e00ff */
[----:B------:R-:W-:Y:S02]  /*1890*/  IMAD.MOV.U32 R8, RZ, RZ, 0x1e1 ;  /* 0x000001e1ff087424 */ /* 0x000fe400078e00ff */
[----:B------:R-:W-:Y:S02]  /*18a0*/  IMAD.MOV.U32 R12, RZ, RZ, 0x1 ;  /* 0x00000001ff0c7424 */ /* 0x000fe400078e00ff */
[----:B0-----:R-:W-:-:S07]  /*18b0*/  IMAD.MOV.U32 R13, RZ, RZ, RZ ;  /* 0x000000ffff0d7224 */ /* 0x001fce00078e00ff */
[----:B------:R-:W-:-:S07]  /*18c0*/  LEPC R20, `(.L_x_19) ;  /* 0x000000001014794e */ /* 0x000fce0000000000 */
[----:B-1---5:R-:W-:Y:S05]  /*18d0*/  CALL.ABS.NOINC R14 ;  /* 0x000000000e007343 */ /* 0x022fea0003c00000 */
.L_x_19:
[----:B------:R-:W-:-:S06]  /*18e0*/  ULOP3.LUT UR4, UR40, 0x1, URZ, 0xfc, !UPT ;  /* 0x0000000128047892 */ /* 0x000fcc000f8efc3f */
[----:B0-----:R-:W-:-:S05]  /*18f0*/  IMAD.U32 R0, RZ, RZ, UR4 ;  /* 0x00000004ff007e24 */ /* 0x001fca000f8e00ff */
[----:B------:R-:W-:-:S13]  /*1900*/  ISETP.NE.AND P0, PT, R0, 0x3, PT ;  /* 0x000000030000780c */ /* 0x000fda0003f05270 */
[----:B------:R-:W-:Y:S05]  /*1910*/  @!P0 BRA `(.L_x_20) ;  /* 0x0000000000048947 */ /* 0x000fea0003800000 */
[----:B------:R-:W-:Y:S01]  /*1920*/  BPT.TRAP 0x1 ;  /* 0x000000040000795c */ /* 0x000fe20000300000 */
.L_x_20:
[----:B------:R-:W-:Y:S02]  /*1930*/  IMAD.U32 R3, RZ, RZ, UR46 ;  /* 0x0000002eff037e24 */ /* 0x000fe4000f8e00ff */
[----:B------:R-:W-:-:S03]  /*1940*/  IMAD.U32 R0, RZ, RZ, UR43 ;  /* 0x0000002bff007e24 */ /* 0x000fc6000f8e00ff */
[----:B------:R-:W-:Y:S02]  /*1950*/  LEA R3, R3, UR47, 0x3 ;  /* 0x0000002f03037c11 */ /* 0x000fe4000f8e18ff */
[----:B------:R-:W-:-:S04]  /*1960*/  SHF.L.U32 R0, R0, 0x1f, RZ ;  /* 0x0000001f00007819 */ /* 0x000fc800000006ff */
[----:B------:R0:W1:Y:S01]  /*1970*/  SYNCS.PHASECHK.TRANS64.TRYWAIT P1, [R3+URZ], R0 ;  /* 0x00000000030075a7 */ /* 0x000062000802017f */
[----:B------:R-:W-:Y:S05]  /*1980*/  @!P0 BRA `(.L_x_21) ;  /* 0x0000000000048947 */ /* 0x000fea0003800000 */
[----:B------:R-:W-:Y:S01]  /*1990*/  BPT.TRAP 0x1 ;  /* 0x000000040000795c */ /* 0x000fe20000300000 */
.L_x_21:
[----:B------:R-:W-:-:S05]  /*19a0*/  IMAD.U32 R4, RZ, RZ, UR44 ;  /* 0x0000002cff047e24 */ /* 0x000fca000f8e00ff */
[----:B------:R-:W-:Y:S01]  /*19b0*/  ISETP.GE.AND P2, PT, R4, 0x1, PT ;  /* 0x000000010400780c */ /* 0x000fe20003f46270 */
[----:B-1----:R-:W-:-:S12]  /*19c0*/  @P1 BRA `(.L_x_22) ;  /* 0x0000000000081947 */ /* 0x002fd80003800000 */
[----:B------:R-:W1:Y:S02]  /*19d0*/  SYNCS.PHASECHK.TRANS64.TRYWAIT P1, [R3+URZ], R0 ;  /* 0x00000000030075a7 */ /* 0x000e64000802017f */
[----:B-1----:R-:W-:Y:S05]  /*19e0*/  @!P1 BRA `(.L_x_23) ;  /* 0x0000008000809947 */ /* 0x002fea0003800000 */
.L_x_22:
[----:B------:R-:W-:Y:S05]  /*19f0*/  WARPSYNC.ALL ;  /* 0x0000000000007948 */ /* 0x000fea0003800000 */
[----:B------:R-:W-:Y:S01]  /*1a00*/  UIADD3 UR4, UR47, 0x180, URZ ;  /* 0x000001802f047890 */ /* 0x000fe2000fffe03f */
[----:B------:R-:W-:Y:S01]  /*1a10*/  WARPGROUP.ARRIVE ;  /* 0x00000000000079c5 */ /* 0x000fe20000000000 */
[----:B------:R-:W-:Y:S02]  /*1a20*/  UIADD3 UR5, UR47, 0x2180, URZ ;  /* 0x000021802f057890 */ /* 0x000fe4000fffe03f */
[----:B------:R-:W-:Y:S02]  /*1a30*/  USHF.R.U32.HI UR4, URZ, 0x4, UR4 ;  /* 0x000000043f047899 */ /* 0x000fe40008011604 */
[----:B------:R-:W-:-:S02]  /*1a40*/  USHF.R.U32.HI UR5, URZ, 0x4, UR5 ;  /* 0x000000043f057899 */ /* 0x000fc40008011605 */
[----:B------:R-:W-:Y:S02]  /*1a50*/  ULOP3.LUT UR4, UR4, 0x3fff, URZ, 0xc0, !UPT ;  /* 0x00003fff04047892 */ /* 0x000fe4000f8ec03f */
[----:B------:R-:W-:Y:S02]  /*1a60*/  ULOP3.LUT UR5, UR5, 0x3fff, URZ, 0xc0, !UPT ;  /* 0x00003fff05057892 */ /* 0x000fe4000f8ec03f */
[----:B------:R-:W-:Y:S02]  /*1a70*/  ULOP3.LUT UR10, UR4, 0x10000, URZ, 0xfc, !UPT ;  /* 0x00010000040a7892 */ /* 0x000fe4000f8efc3f */
[----:B------:R-:W-:Y:S02]  /*1a80*/  ULOP3.LUT UR9, UR5, 0x10000, URZ, 0xfc, !UPT ;  /* 0x0001000005097892 */ /* 0x000fe4000f8efc3f */
[----:B------:R-:W-:Y:S02]  /*1a90*/  ULEA UR4, UR46, UR10, 0x7 ;  /* 0x0000000a2e047291 */ /* 0x000fe4000f8e383f */
[----:B------:R-:W-:Y:S01]  /*1aa0*/  ULEA UR6, UR46, UR9, 0x9 ;  /* 0x000000092e067291 */ /* 0x000fe2000f8e483f */
[----:B------:R-:W-:Y:S01]  /*1ab0*/  UMOV UR5, 0xc0000010 ;  /* 0xc000001000057882 */ /* 0x000fe20000000000 */
[----:B------:R-:W-:-:S07]  /*1ac0*/  UMOV UR7, 0xc0000010 ;  /* 0xc000001000077882 */ /* 0x000fce0000000000 */
[----:B------:R-:W-:Y:S03]  /*1ad0*/  IGMMA.64x256x32.S8.S8 R24, gdesc[UR4], RZ, !UPT, gsb0 ;  /* 0x06600000041879f1 */ /* 0x000fe6000c0410ff */
[----:B------:R-:W-:Y:S02]  /*1ae0*/  WARPGROUP.DEPBAR.LE gsb0, 0x0 ;  /* 0x00008000000079c5 */ /* 0x000fe40000010000 */
[----:B------:R-:W-:Y:S05]  /*1af0*/  @!P2 BRA `(.L_x_24) ;  /* 0x0000000000bca947 */ /* 0x000fea0003800000 */
[----:B------:R-:W-:Y:S01]  /*1b00*/  UIADD3 UR4, UR46, 0x1, URZ ;  /* 0x000000012e047890 */ /* 0x000fe2000fffe03f */
[----:B01----:R-:W-:Y:S02]  /*1b10*/  IMAD.U32 R0, RZ, RZ, UR44 ;  /* 0x0000002cff007e24 */ /* 0x003fe4000f8e00ff */
[----:B------:R-:W-:Y:S01]  /*1b20*/  IMAD.U32 R3, RZ, RZ, UR46 ;  /* 0x0000002eff037e24 */ /* 0x000fe2000f8e00ff */
[----:B------:R-:W-:-:S04]  /*1b30*/  UISETP.NE.AND UP0, UPT, UR4, 0x4, UPT ;  /* 0x000000040400788c */ /* 0x000fc8000bf05270 */
[----:B------:R-:W-:Y:S02]  /*1b40*/  USEL UR5, URZ, 0x1, UP0 ;  /* 0x000000013f057887 */ /* 0x000fe40008000000 */
[----:B------:R-:W-:Y:S02]  /*1b50*/  USEL UR8, UR4, URZ, UP0 ;  /* 0x0000003f04087287 */ /* 0x000fe40008000000 */
[----:B------:R-:W-:-:S06]  /*1b60*/  ULOP3.LUT UR5, UR43, UR5, URZ, 0x3c, !UPT ;  /* 0x000000052b057292 */ /* 0x000fcc000f8e3c3f */
[----:B------:R-:W-:-:S07]  /*1b70*/  IMAD.U32 R6, RZ, RZ, UR5 ;  /* 0x00000005ff067e24 */ /* 0x000fce000f8e00ff */
.L_x_31:
[----:B------:R-:W-:Y:S05]  /*1b80*/  @!P0 BRA `(.L_x_25) ;  /* 0x0000000000048947 */ /* 0x000fea0003800000 */
[----:B------:R-:W-:Y:S01]  /*1b90*/  BPT.TRAP 0x1 ;  /* 0x000000040000795c */ /* 0x000fe20000300000 */
.L_x_25:
[----:B------:R-:W-:Y:S01]  /*1ba0*/  ULEA UR4, UR8, UR47, 0x3 ;  /* 0x0000002f08047291 */ /* 0x000fe2000f8e183f */
[----:B------:R-:W-:-:S08]  /*1bb0*/  SHF.L.U32 R4, R6, 0x1f, RZ ;  /* 0x0000001f06047819 */ /* 0x000fd000000006ff */
[----:B------:R0:W1:Y:S01]  /*1bc0*/  SYNCS.PHASECHK.TRANS64.TRYWAIT P1, [UR4], R4 ;  /* 0x00000004ff0075a7 */ /* 0x0000620008020144 */
[----:B------:R-:W-:Y:S05]  /*1bd0*/  @!P0 BRA `(.L_x_26) ;  /* 0x0000000000048947 */ /* 0x000fea0003800000 */
[----:B------:R-:W-:Y:S01]  /*1be0*/  BPT.TRAP 0x1 ;  /* 0x000000040000795c */ /* 0x000fe20000300000 */
.L_x_26:
[----:B-1----:R-:W-:Y:S05]  /*1bf0*/  @P1 BRA `(.L_x_27) ;  /* 0x0000000000081947 */ /* 0x002fea0003800000 */
[----:B------:R-:W1:Y:S02]  /*1c00*/  SYNCS.PHASECHK.TRANS64.TRYWAIT P1, [UR4], R4 ;  /* 0x00000004ff0075a7 */ /* 0x000e640008020144 */
[----:B-1----:R-:W-:Y:S05]  /*1c10*/  @!P1 BRA `(.L_x_28) ;  /* 0x0000008000089947 */ /* 0x002fea0003800000 */
.L_x_27:
[----:B------:R-:W-:Y:S01]  /*1c20*/  ULEA UR4, UR8, UR10, 0x7 ;  /* 0x0000000a08047291 */ /* 0x000fe2000f8e383f */
[----:B------:R-:W-:Y:S01]  /*1c30*/  WARPGROUP.ARRIVE ;  /* 0x00000000000079c5 */ /* 0x000fe20000000000 */
[----:B------:R-:W-:Y:S01]  /*1c40*/  ULEA UR6, UR8, UR9, 0x9 ;  /* 0x0000000908067291 */ /* 0x000fe2000f8e483f */
[----:B------:R-:W-:Y:S01]  /*1c50*/  UMOV UR5, 0xc0000010 ;  /* 0xc000001000057882 */ /* 0x000fe20000000000 */
[----:B------:R-:W-:-:S07]  /*1c60*/  UMOV UR7, 0xc0000010 ;  /* 0xc000001000077882 */ /* 0x000fce0000000000 */
[----:B------:R-:W-:Y:S03]  /*1c70*/  IGMMA.64x256x32.S8.S8 R24, gdesc[UR4], R24, gsb0 ;  /* 0x06600000041879f1 */ /* 0x000fe60008041018 */
[----:B------:R-:W-:Y:S02]  /*1c80*/  WARPGROUP.DEPBAR.LE gsb0, 0x0 ;  /* 0x00008000000079c5 */ /* 0x000fe40000010000 */
[----:B------:R-:W-:Y:S05]  /*1c90*/  @!P0 BRA `(.L_x_29) ;  /* 0x0000000000048947 */ /* 0x000fea0003800000 */
[----:B------:R-:W-:Y:S01]  /*1ca0*/  BPT.TRAP 0x1 ;  /* 0x000000040000795c */ /* 0x000fe20000300000 */
.L_x_29:
[----:B------:R-:W-:Y:S01]  /*1cb0*/  ISETP.NE.AND P1, PT, R152, RZ, PT ;  /* 0x000000ff9800720c */ /* 0x000fe20003f25270 */
[----:B------:R-:W-:-:S12]  /*1cc0*/  UISETP.GT.U32.AND UP0, UPT, UR40, 0x1, UPT ;  /* 0x000000012800788c */ /* 0x000fd8000bf04070 */
[----:B01----:R-:W-:-:S05]  /*1cd0*/  @P1 LEA R4, R3, UR47, 0x3 ;  /* 0x0000002f03041c11 */ /* 0x003fca000f8e18ff */
[----:B------:R-:W-:-:S05]  /*1ce0*/  @P1 VIADD R4, R4, 0x20 ;  /* 0x0000002004041836 */ /* 0x000fca0000000000 */
[----:B------:R-:W-:-:S04]  /*1cf0*/  @P1 PRMT R4, R153, 0x654, R4 ;  /* 0x0000065499041816 */ /* 0x000fc80000000004 */
[----:B------:R0:W-:Y:S01]  /*1d00*/  @P1 SYNCS.ARRIVE.TRANS64.RED.A1T0 RZ, [R4+URZ], RZ ;  /* 0x000000ff04ff19a7 */ /* 0x0001e2000810043f */
[----:B------:R-:W-:-:S13]  /*1d10*/  PLOP3.LUT P1, PT, PT, PT, UP0, 0x80, 0x0 ;  /* 0x000000000000781c */ /* 0x000fda0003f2f008 */
[----:B0-----:R-:W-:Y:S05]  /*1d20*/  @P1 BRA `(.L_x_30) ;  /* 0x0000000000041947 */ /* 0x001fea0003800000 */
[----:B------:R-:W-:Y:S01]  /*1d30*/  BPT.TRAP 0x1 ;  /* 0x000000040000795c */ /* 0x000fe20000300000 */
.L_x_30:
[----:B------:R-:W-:Y:S01]  /*1d40*/  UIADD3 UR8, UR8, 0x1, URZ ;  /* 0x0000000108087890 */ /* 0x000fe2000fffe03f */
[C---:B------:R-:W-:Y:S01]  /*1d50*/  ISETP.GT.AND P2, PT, R0.reuse, 0x1, PT ;  /* 0x000000010000780c */ /* 0x040fe20003f44270 */
[----:B------:R-:W-:Y:S02]  /*1d60*/  VIADD R3, R3, 0x1 ;  /* 0x0000000103037836 */ /* 0x000fe40000000000 */
[----:B------:R-:W-:Y:S01]  /*1d70*/  UISETP.NE.AND UP0, UPT, UR8, 0x4, UPT ;  /* 0x000000040800788c */ /* 0x000fe2000bf05270 */
[----:B------:R-:W-:Y:S02]  /*1d80*/  VIADD R0, R0, 0xffffffff ;  /* 0xffffffff00007836 */ /* 0x000fe40000000000 */
[C---:B------:R-:W-:Y:S01]  /*1d90*/  ISETP.NE.AND P1, PT, R3.reuse, 0x4, PT ;  /* 0x000000040300780c */ /* 0x040fe20003f25270 */
[----:B------:R-:W-:Y:S02]  /*1da0*/  USEL UR4, URZ, 0x1, UP0 ;  /* 0x000000013f047887 */ /* 0x000fe40008000000 */
[----:B------:R-:W-:Y:S01]  /*1db0*/  USEL UR8, UR8, URZ, UP0 ;  /* 0x0000003f08087287 */ /* 0x000fe20008000000 */
[----:B------:R-:W-:-:S03]  /*1dc0*/  SEL R3, R3, RZ, P1 ;  /* 0x000000ff03037207 */ /* 0x000fc60000800000 */
[----:B------:R-:W-:Y:S01]  /*1dd0*/  LOP3.LUT R6, R6, UR4, RZ, 0x3c, !PT ;  /* 0x0000000406067c12 */ /* 0x000fe2000f8e3cff */
[----:B------:R-:W-:Y:S07]  /*1de0*/  @P2 BRA `(.L_x_31) ;  /* 0xfffffffc00642947 */ /* 0x000fee000383ffff */
.L_x_24:
[----:B01----:R-:W0:Y:S01]  /*1df0*/  LDC R0, c[0x0][0x28c] ;  /* 0x0000a300ff007b82 */ /* 0x003e220000000800 */
[----:B------:R1:W-:Y:S01]  /*1e00*/  SYNCS.ARRIVE.TRANS64.A1T0 RZ, [R158+UR49], RZ ;  /* 0x000000ff9eff79a7 */ /* 0x0003e20008100031 */
[----:B0-----:R-:W-:-:S13]  /*1e10*/  ISETP.GE.AND P1, PT, R0, 0x1, PT ;  /* 0x000000010000780c */ /* 0x001fda0003f26270 */
[----:B-1----:R-:W-:Y:S05]  /*1e20*/  @!P1 BRA `(.L_x_32) ;  /* 0x0000000000409947 */ /* 0x002fea0003800000 */
[----:B------:R-:W-:Y:S05]  /*1e30*/  @!P0 BRA `(.L_x_33) ;  /* 0x0000000000048947 */ /* 0x000fea0003800000 */
[----:B------:R-:W-:Y:S01]  /*1e40*/  BPT.TRAP 0x1 ;  /* 0x000000040000795c */ /* 0x000fe20000300000 */
.L_x_33:
[----:B------:R-:W-:Y:S01]  /*1e50*/  ISETP.NE.AND P0, PT, R152, RZ, PT ;  /* 0x000000ff9800720c */ /* 0x000fe20003f05270 */
[----:B------:R-:W-:-:S12]  /*1e60*/  IMAD.U32 R3, RZ, RZ, UR47 ;  /* 0x0000002fff037e24 */ /* 0x000fd8000f8e00ff */
[----:B------:R-:W-:-:S05]  /*1e70*/  VOTEU.ANY UP0, P0 ;  /* 0x00000000003f7886 */ /* 0x000fca0000000100 */
[----:B------:R-:W-:Y:S02]  /*1e80*/  @UP0 UIADD3 UR4, UR44, UR46, URZ ;  /* 0x0000002e2c040290 */ /* 0x000fe4000fffe03f */
[----:B------:R-:W-:-:S04]  /*1e90*/  UISETP.GT.U32.AND UP0, UPT, UR40, 0x1, UPT ;  /* 0x000000012800788c */ /* 0x000fc8000bf04070 */
[----:B------:R-:W-:-:S04]  /*1ea0*/  IMAD.U32 R0, RZ, RZ, UR4 ;  /* 0x00000004ff007e24 */ /* 0x000fc8000f8e00ff */
[----:B------:R-:W-:-:S05]  /*1eb0*/  @P0 IMAD.SHL.U32 R0, R0, 0x8, RZ ;  /* 0x0000000800000824 */ /* 0x000fca00078e00ff */
[----:B------:R-:W-:-:S04]  /*1ec0*/  @P0 LOP3.LUT R0, R0, 0x18, RZ, 0xc0, !PT ;  /* 0x0000001800000812 */ /* 0x000fc800078ec0ff */
[----:B------:R-:W-:-:S04]  /*1ed0*/  @P0 IADD3 R0, R3, 0x20, R0 ;  /* 0x0000002003000810 */ /* 0x000fc80007ffe000 */
[----:B------:R-:W-:-:S04]  /*1ee0*/  @P0 PRMT R0, R153, 0x654, R0 ;  /* 0x0000065499000816 */ /* 0x000fc80000000000 */
[----:B------:R0:W-:Y:S01]  /*1ef0*/  @P0 SYNCS.ARRIVE.TRANS64.RED.A1T0 RZ, [R0+URZ], RZ ;  /* 0x000000ff00ff09a7 */ /* 0x0001e2000810043f */
[----:B------:R-:W-:-:S13]  /*1f00*/  PLOP3.LUT P0, PT, PT, PT, UP0, 0x80, 0x0 ;  /* 0x000000000000781c */ /* 0x000fda0003f0f008 */
[----:B0-----:R-:W-:Y:S05]  /*1f10*/  @P0 BRA `(.L_x_32) ;  /* 0x0000000000040947 */ /* 0x001fea0003800000 */
[----:B------:R-:W-:Y:S01]  /*1f20*/  BPT.TRAP 0x1 ;  /* 0x000000040000795c */ /* 0x000fe20000300000 */
.L_x_32:
[----:B------:R-:W-:Y:S01]  /*1f30*/  SHF.L.U32 R0, R163, 0x1f, RZ ;  /* 0x0000001fa3007819 */ /* 0x000fe200000006ff */
[----:B------:R-:W-:Y:S01]  /*1f40*/  UIADD3 UR46, UR50, UR46, URZ ;  /* 0x0000002e322e7290 */ /* 0x000fe2000fffe03f */
[----:B------:R-:W0:Y:S01]  /*1f50*/  LDC R7, c[0x0][0x288] ;  /* 0x0000a200ff077b82 */ /* 0x000e220000000800 */
[----:B------:R-:W-:Y:S02]  /*1f60*/  IMAD.SHL.U32 R8, R156, 0x2, RZ ;  /* 0x000000029c087824 */ /* 0x000fe400078e00ff */
[----:B------:R-:W-:Y:S02]  /*1f70*/  USHF.R.U32.HI UR4, URZ, 0x2, UR46 ;  /* 0x000000023f047899 */ /* 0x000fe4000801162e */
[----:B------:R-:W-:Y:S01]  /*1f80*/  UISETP.GT.U32.AND UP0, UPT, UR46, 0x3, UPT ;  /* 0x000000032e00788c */ /* 0x000fe2000bf04070 */
[----:B------:R-:W-:Y:S01]  /*1f90*/  SHF.R.S32.HI R9, RZ, 0x1f, R8 ;  /* 0x0000001fff097819 */ /* 0x000fe20000011408 */
[----:B------:R-:W-:Y:S01]  /*1fa0*/  ULOP3.LUT UR4, UR4, 0x1, URZ, 0xc0, !UPT ;  /* 0x0000000104047892 */ /* 0x000fe2000f8ec03f */
[----:B------:R-:W1:Y:S01]  /*1fb0*/  SYNCS.PHASECHK.TRANS64.TRYWAIT P0, [R157+UR45+0x10], R0 ;  /* 0x000010009d0075a7 */ /* 0x000e62000800016d */
[----:B------:R-:W-:-:S02]  /*1fc0*/  UISETP.LT.U32.AND UP0, UPT, UR50, 0x4, UP0 ;  /* 0x000000043200788c */ /* 0x000fc40008701070 */
[----:B------:R-:W-:Y:S02]  /*1fd0*/  UISETP.NE.U32.AND UP1, UPT, UR4, 0x1, UPT ;  /* 0x000000010400788c */ /* 0x000fe4000bf25070 */
[----:B------:R-:W-:Y:S02]  /*1fe0*/  USEL UR5, URZ, 0x1, !UP0 ;  /* 0x000000013f057887 */ /* 0x000fe4000c000000 */
[----:B------:R-:W-:Y:S02]  /*1ff0*/  UISETP.GT.U32.AND UP1, UPT, UR50, 0x3, !UP1 ;  /* 0x000000033200788c */ /* 0x000fe4000cf24070 */
[----:B------:R-:W-:Y:S02]  /*2000*/  ULOP3.LUT UR46, UR46, 0x3, URZ, 0xc0, !UPT ;  /* 0x000000032e2e7892 */ /* 0x000fe4000f8ec03f */
[----:B------:R-:W-:-:S04]  /*2010*/  USEL UR4, URZ, 0x1, !UP1 ;  /* 0x000000013f047887 */ /* 0x000fc8000c800000 */
[----:B------:R-:W-:Y:S01]  /*2020*/  ULOP3.LUT UR43, UR4, UR43, UR5, 0x96, !UPT ;  /* 0x0000002b042b7292 */ /* 0x000fe2000f8e9605 */
[----:B01----:R-:W-:Y:S11]  /*2030*/  @!P0 BRA `(.L_x_34) ;  /* 0x0000007c00188947 */ /* 0x003ff60003800000 */
.L_x_320:
[----:B0-----:R-:W-:Y:S01]  /*2040*/  IMAD.SHL.U32 R0, R19, 0x40, RZ ;  /* 0x0000004013007824 */ /* 0x001fe200078e00ff */
[----:B------:R-:W-:Y:S01]  /*2050*/  ULDC UR6, c[0x0][0x284] ;  /* 0x0000a10000067ab9 */ /* 0x000fe20000000800 */
[----:B------:R-:W-:Y:S01]  /*2060*/  IMAD.SHL.U32 R14, R18, 0x100, RZ ;  /* 0x00000100120e7824 */ /* 0x000fe200078e00ff */
[----:B------:R-:W-:Y:S01]  /*2070*/  SHF.R.S32.HI R164, RZ, 0x1f, R2 ;  /* 0x0000001fffa47819 */ /* 0x000fe20000011402 */
[----:B------:R-:W-:Y:S01]  /*2080*/  ULDC.64 UR4, c[0x0][0x5d0] ;  /* 0x0001740000047ab9 */ /* 0x000fe20000000a00 */
[----:B------:R-:W-:Y:S01]  /*2090*/  ISETP.GE.AND P0, PT, R0, UR6, PT ;  /* 0x0000000600007c0c */ /* 0x000fe2000bf06270 */
[----:B------:R-:W-:Y:S01]  /*20a0*/  IMAD.WIDE.U32 R4, R2, UR4, R8 ;  /* 0x0000000402047c25 */ /* 0x000fe2000f8e0008 */
[----:B------:R-:W-:Y:S02]  /*20b0*/  SHF.R.S32.HI R15, RZ, 0x1f, R14 ;  /* 0x0000001fff0f7819 */ /* 0x000fe4000001140e */
[----:B------:R-:W-:Y:S01]  /*20c0*/  ISETP.GE.OR P0, PT, R14, R7, P0 ;  /* 0x000000070e00720c */ /* 0x000fe20000706670 */
[----:B------:R-:W-:Y:S01]  /*20d0*/  IMAD R3, R164, UR4, RZ ;  /* 0x00000004a4037c24 */ /* 0x000fe2000f8e02ff */
[----:B------:R-:W-:-:S03]  /*20e0*/  IADD3 R4, P1, R14, R4, RZ ;  /* 0x000000040e047210 */ /* 0x000fc60007f3e0ff */
[----:B------:R-:W-:-:S05]  /*20f0*/  IMAD R3, R2, UR5, R3 ;  /* 0x0000000502037c24 */ /* 0x000fca000f8e0203 */
[----:B------:R-:W-:-:S03]  /*2100*/  IADD3.X R5, R15, R5, R3, P1, !PT ;  /* 0x000000050f057210 */ /* 0x000fc60000ffe403 */
[----:B------:R-:W-:Y:S05]  /*2110*/  @P0 BRA `(.L_x_35) ;  /* 0x0000006000b00947 */ /* 0x000fea0003800000 */
[----:B------:R-:W0:Y:S01]  /*2120*/  LDC.64 R12, c[0x0][0x5c8] ;  /* 0x00017200ff0c7b82 */ /* 0x000e220000000a00 */
[----:B------:R-:W-:Y:S01]  /*2130*/  IMAD.WIDE R10, R19, 0x40, R154 ;  /* 0x00000040130a7825 */ /* 0x000fe200078e029a */
[----:B------:R-:W-:Y:S01]  /*2140*/  ULDC.64 UR4, c[0x0][0x5c0] ;  /* 0x0001700000047ab9 */ /* 0x000fe20000000a00 */
[----:B------:R-:W-:Y:S02]  /*2150*/  BSSY B0, `(.L_x_35) ;  /* 0x0000628000007945 */ /* 0x000fe40003800000 */
[----:B------:R-:W-:Y:S02]  /*2160*/  IMAD.IADD R165, R161, 0x1, -R0 ;  /* 0x00000001a1a57824 */ /* 0x000fe400078e0a00 */
[-C--:B0-----:R-:W-:Y:S02]  /*2170*/  IMAD R3, R11, R12.reuse, RZ ;  /* 0x0000000c0b037224 */ /* 0x081fe400078e02ff */
[----:B------:R-:W-:-:S04]  /*2180*/  IMAD.WIDE.U32 R4, R10, R12, R4 ;  /* 0x0000000c0a047225 */ /* 0x000fc800078e0004 */
[----:B------:R-:W-:Y:S01]  /*2190*/  IMAD R3, R10, R13, R3 ;  /* 0x0000000d0a037224 */ /* 0x000fe200078e0203 */
[----:B------:R-:W-:-:S03]  /*21a0*/  IADD3 R4, P0, R4, UR4, RZ ;  /* 0x0000000404047c10 */ /* 0x000fc6000ff1e0ff */
[----:B------:R-:W-:Y:S01]  /*21b0*/  IMAD.IADD R3, R5, 0x1, R3 ;  /* 0x0000000105037824 */ /* 0x000fe200078e0203 */
[----:B------:R-:W-:-:S04]  /*21c0*/  LEA R6, P1, R12, R4, 0x3 ;  /* 0x000000040c067211 */ /* 0x000fc800078218ff */
[----:B------:R-:W-:Y:S01]  /*21d0*/  IADD3.X R5, R3, UR5, RZ, P0, !PT ;  /* 0x0000000503057c10 */ /* 0x000fe200087fe4ff */
[----:B------:R-:W-:Y:S01]  /*21e0*/  IMAD R3, R156, -0x2, R7 ;  /* 0xfffffffe9c037824 */ /* 0x000fe200078e0207 */
[----:B-----5:R-:W-:Y:S02]  /*21f0*/  ISETP.NE.AND P0, PT, R22, RZ, PT ;  /* 0x000000ff1600720c */ /* 0x020fe40003f05270 */
[----:B------:R-:W-:Y:S01]  /*2200*/  LEA.HI.X R7, R12, R5, R13, 0x3, P1 ;  /* 0x000000050c077211 */ /* 0x000fe200008f1c0d */
[----:B------:R-:W-:-:S10]  /*2210*/  IMAD.IADD R0, R3, 0x1, -R14 ;  /* 0x0000000103007824 */ /* 0x000fd400078e0a0e */
[----:B------:R-:W-:Y:S05]  /*2220*/  @!P0 BRA `(.L_x_36) ;  /* 0x0000004800608947 */ /* 0x000fea0003800000 */
[----:B------:R-:W0:Y:S01]  /*2230*/  LDC.64 R18, c[0x0][0x5b0] ;  /* 0x00016c00ff127b82 */ /* 0x000e220000000a00 */
[----:B------:R-:W-:Y:S01]  /*2240*/  ULDC.64 UR4, c[0x0][0x5b8] ;  /* 0x00016e0000047ab9 */ /* 0x000fe20000000a00 */
[----:B------:R-:W-:Y:S01]  /*2250*/  ISETP.GE.AND P1, PT, R165, 0x1, PT ;  /* 0x00000001a500780c */ /* 0x000fe20003f26270 */
[----:B------:R-:W-:Y:S01]  /*2260*/  IMAD.WIDE.U32 R8, R2, UR4, R8 ;  /* 0x0000000402087c25 */ /* 0x000fe2000f8e0008 */
[----:B------:R-:W-:Y:S02]  /*2270*/  BSSY B1, `(.L_x_37) ;  /* 0x000000e000017945 */ /* 0x000fe40003800000 */
[----:B------:R-:W-:Y:S01]  /*2280*/  ISETP.LT.OR P4, PT, R0, 0x1, !P1 ;  /* 0x000000010000780c */ /* 0x000fe20004f81670 */
[----:B------:R-:W-:Y:S01]  /*2290*/  IMAD R3, R164, UR4, RZ ;  /* 0x00000004a4037c24 */ /* 0x000fe2000f8e02ff */
[----:B------:R-:W1:Y:S01]  /*22a0*/  LDC.64 R20, c[0x0][0x5a8] ;  /* 0x00016a00ff147b82 */ /* 0x000e620000000a00 */
[----:B------:R-:W-:Y:S02]  /*22b0*/  IADD3 R8, P0, R14, R8, RZ ;  /* 0x000000080e087210 */ /* 0x000fe40007f1e0ff */
[----:B------:R-:W-:-:S05]  /*22c0*/  IMAD R3, R2, UR5, R3 ;  /* 0x0000000502037c24 */ /* 0x000fca000f8e0203 */
[----:B------:R-:W-:Y:S01]  /*22d0*/  IADD3.X R9, R15, R9, R3, P0, !PT ;  /* 0x000000090f097210 */ /* 0x000fe200007fe403 */
[-C--:B0-----:R-:W-:Y:S02]  /*22e0*/  IMAD R12, R11, R18.reuse, RZ ;  /* 0x000000120b0c7224 */ /* 0x081fe400078e02ff */
[----:B------:R-:W-:-:S04]  /*22f0*/  IMAD.WIDE.U32 R2, R10, R18, R8 ;  /* 0x000000120a027225 */ /* 0x000fc800078e0008 */
[----:B------:R-:W-:Y:S01]  /*2300*/  IMAD R15, R10, R19, R12 ;  /* 0x000000130a0f7224 */ /* 0x000fe200078e020c */
[----:B-1----:R-:W-:-:S04]  /*2310*/  IADD3 R2, P0, R2, R20, RZ ;  /* 0x0000001402027210 */ /* 0x002fc80007f1e0ff */
[----:B------:R-:W-:Y:S01]  /*2320*/  IADD3.X R3, R21, R3, R15, P0, !PT ;  /* 0x0000000315037210 */ /* 0x000fe200007fe40f */
[----:B------:R-:W-:Y:S08]  /*2330*/  @P4 BRA `(.L_x_38) ;  /* 0x0000000000044947 */ /* 0x000ff00003800000 */
[----:B------:R0:W5:Y:S02]  /*2340*/  LDG.E.U8 R162, desc[UR38][R2.64] ;  /* 0x0000002602a27981 */ /* 0x000164000c1e1100 */
.L_x_38:
[----:B------:R-:W-:Y:S05]  /*2350*/  BSYNC B1 ;  /* 0x0000000000017941 */ /* 0x000fea0003800000 */
.L_x_37:
[C---:B------:R-:W-:Y:S01]  /*2360*/  SHF.L.U64.HI R13, R18.reuse, 0x3, R19 ;  /* 0x00000003120d7819 */ /* 0x040fe20000010213 */
[----:B------:R-:W-:Y:S01]  /*2370*/  IMAD.SHL.U32 R12, R18, 0x8, RZ ;  /* 0x00000008120c7824 */ /* 0x000fe200078e00ff */
[----:B-----5:R-:W-:Y:S01]  /*2380*/  LOP3.LUT R11, R162, 0xffff, RZ, 0xc0, !PT ;  /* 0x0000ffffa20b7812 */ /* 0x020fe200078ec0ff */
[----:B------:R-:W-:Y:S01]  /*2390*/  BSSY B1, `(.L_x_39) ;  /* 0x0000013000017945 */ /* 0x000fe20003800000 */
[----:B------:R-:W-:Y:S01]  /*23a0*/  ISETP.GE.AND P0, PT, R165, 0x9, PT ;  /* 0x00000009a500780c */ /* 0x000fe20003f06270 */
[----:B------:R-:W-:Y:S01]  /*23b0*/  IMAD.WIDE.U32 R12, R10, R18, R12 ;  /* 0x000000120a0c7225 */ /* 0x000fe200078e000c */
[----:B------:R-:W-:Y:S02]  /*23c0*/  PRMT R11, R11, 0x8880, RZ ;  /* 0x000088800b0b7816 */ /* 0x000fe400000000ff */
[----:B------:R-:W-:Y:S01]  /*23d0*/  ISETP.LT.OR P5, PT, R0, 0x2, !P0 ;  /* 0x000000020000780c */ /* 0x000fe200047a1670 */
[----:B------:R-:W-:Y:S01]  /*23e0*/  IMAD.IADD R13, R15, 0x1, R13 ;  /* 0x000000010f0d7824 */ /* 0x000fe200078e020d */
[----:B------:R-:W-:Y:S01]  /*23f0*/  IADD3 R8, P2, P3, R8, R20, R12 ;  /* 0x0000001408087210 */ /* 0x000fe20007b5e00c */
[----:B------:R-:W-:Y:S01]  /*2400*/  IMAD R10, R11, R22, RZ ;  /* 0x000000160b0a7224 */ /* 0x000fe200078e02ff */
[----:B------:R-:W-:-:S02]  /*2410*/  ISETP.LT.OR P6, PT, R0, 0x9, !P1 ;  /* 0x000000090000780c */ /* 0x000fc40004fc1670 */
[----:B------:R-:W-:Y:S01]  /*2420*/  IADD3.X R9, R9, R21, R13, P2, P3 ;  /* 0x0000001509097210 */ /* 0x000fe200017e640d */
[----:B------:R-:W-:Y:S01]  /*2430*/  @!P4 IMAD R11, R24, R23, R10 ;  /* 0x00000017180bc224 */ /* 0x000fe200078e020a */
[C---:B------:R-:W-:Y:S02]  /*2440*/  ISETP.LT.OR P3, PT, R0.reuse, 0x2, !P1 ;  /* 0x000000020000780c */ /* 0x040fe40004f61670 */
[C---:B------:R-:W-:Y:S02]  /*2450*/  ISETP.LT.OR P2, PT, R0.reuse, 0xa, !P1 ;  /* 0x0000000a0000780c */ /* 0x040fe40004f41670 */
[----:B------:R1:W-:Y:S01]  /*2460*/  @!P4 STG.E.U8 desc[UR38][R4.64], R11 ;  /* 0x0000000b0400c986 */ /* 0x0003e2000c101126 */
[----:B------:R-:W-:-:S08]  /*2470*/  ISETP.LT.OR P4, PT, R0, 0x1, !P0 ;  /* 0x000000010000780c */ /* 0x000fd00004781670 */
[----:B------:R-:W-:Y:S05]  /*2480*/  @P3 BRA `(.L_x_40) ;  /* 0x00000000000c3947 */ /* 0x000fea0003800000 */
[----:B------:R-:W1:Y:S02]  /*2490*/  LDG.E.U8 R162, desc[UR38][R2.64+0x1] ;  /* 0x0000012602a27981 */ /* 0x000e64000c1e1100 */
[----:B-1----:R-:W-:-:S05]  /*24a0*/  PRMT R11, R162, 0x8880, RZ ;  /* 0x00008880a20b7816 */ /* 0x002fca00000000ff */
[----:B------:R-:W-:-:S07]  /*24b0*/  IMAD R10, R11, R22, RZ ;  /* 0x000000160b0a7224 */ /* 0x000fce00078e02ff */
.L_x_40:
[----:B------:R-:W-:Y:S05]  /*24c0*/  BSYNC B1 ;  /* 0x0000000000017941 */ /* 0x000fea0003800000 */
.L_x_39:
[----:B------:R-:W-:Y:S01]  /*24d0*/  @!P3 IMAD R25, R25, R23, R10 ;  /* 0x000000171919b224 */ /* 0x000fe200078e020a */
[----:B------:R-:W-:Y:S04]  /*24e0*/  BSSY B1, `(.L_x_41) ;  /* 0x0000006000017945 */ /* 0x000fe80003800000 */
[----:B------:R2:W-:Y:S01]  /*24f0*/  @!P3 STG.E.U8 desc[UR38][R4.64+0x1], R25 ;  /* 0x000001190400b986 */ /* 0x0005e2000c101126 */
[----:B------:R-:W-:Y:S05]  /*2500*/  @P4 BRA `(.L_x_42) ;  /* 0x00000000000c4947 */ /* 0x000fea0003800000 */
[----:B------:R-:W1:Y:S02]  /*2510*/  LDG.E.U8 R162, desc[UR38][R8.64] ;  /* 0x0000002608a27981 */ /* 0x000e64000c1e1100 */
[----:B-1----:R-:W-:-:S05]  /*2520*/  PRMT R11, R162, 0x8880, RZ ;  /* 0x00008880a20b7816 */ /* 0x002fca00000000ff */
[----:B------:R-:W-:-:S07]  /*2530*/  IMAD R10, R11, R22, RZ ;  /* 0x000000160b0a7224 */ /* 0x000fce00078e02ff */
.L_x_42:
[----:B------:R-:W-:Y:S05]  /*2540*/  BSYNC B1 ;  /* 0x0000000000017941 */ /* 0x000fea0003800000 */
.L_x_41:
[----:B-1----:R-:W-:Y:S01]  /*2550*/  @!P4 IMAD R11, R26, R23, R10 ;  /* 0x000000171a0bc224 */ /* 0x002fe200078e020a */
[----:B------:R-:W-:Y:S04]  /*2560*/  BSSY B1, `(.L_x_43) ;  /* 0x0000006000017945 */ /* 0x000fe80003800000 */
[----:B------:R1:W-:Y:S01]  /*2570*/  @!P4 STG.E.U8 desc[UR38][R6.64], R11 ;  /* 0x0000000b0600c986 */ /* 0x0003e2000c101126 */
[----:B------:R-:W-:Y:S05]  /*2580*/  @P5 BRA `(.L_x_44) ;  /* 0x00000000000c5947 */ /* 0x000fea0003800000 */
[----:B------:R-:W1:Y:S02]  /*2590*/  LDG.E.U8 R162, desc[UR38][R8.64+0x1] ;  /* 0x0000012608a27981 */ /* 0x000e64000c1e1100 */
[----:B-1----:R-:W-:-:S05]  /*25a0*/  PRMT R11, R162, 0x8880, RZ ;  /* 0x00008880a20b7816 */ /* 0x002fca00000000ff */
[----:B------:R-:W-:-:S07]  /*25b0*/  IMAD R10, R11, R22, RZ ;  /* 0x000000160b0a7224 */ /* 0x000fce00078e02ff */
.L_x_44:
[----:B------:R-:W-:Y:S05]  /*25c0*/  BSYNC B1 ;  /* 0x0000000000017941 */ /* 0x000fea0003800000 */
.L_x_43:
[----:B------:R-:W-:Y:S01]  /*25d0*/  @!P5 IMAD R27, R27, R23, R10 ;  /* 0x000000171b1bd224 */ /* 0x000fe200078e020a */
[----:B------:R-:W-:Y:S04]  /*25e0*/  BSSY B1, `(.L_x_45) ;  /* 0x0000006000017945 */ /* 0x000fe80003800000 */
[----:B------:R3:W-:Y:S01]  /*25f0*/  @!P5 STG.E.U8 desc[UR38][R6.64+0x1], R27 ;  /* 0x0000011b0600d986 */ /* 0x0007e2000c101126 */
[----:B------:R-:W-:Y:S05]  /*2600*/  @P6 BRA `(.L_x_46) ;  /* 0x00000000000c6947 */ /* 0x000fea0003800000 */
[----:B------:R-:W1:Y:S02]  /*2610*/  LDG.E.U8 R162, desc[UR38][R2.64+0x8] ;  /* 0x0000082602a27981 */ /* 0x000e64000c1e1100 */
[----:B-1----:R-:W-:-:S05]  /*2620*/  PRMT R11, R162, 0x8880, RZ ;  /* 0x00008880a20b7816 */ /* 0x002fca00000000ff */
[----:B------:R-:W-:-:S07]  /*2630*/  IMAD R10, R11, R22, RZ ;  /* 0x000000160b0a7224 */ /* 0x000fce00078e02ff */
.L_x_46:
[----:B------:R-:W-:Y:S05]  /*2640*/  BSYNC B1 ;  /* 0x0000000000017941 */ /* 0x000fea0003800000 */
.L_x_45:
[----:B-1----:R-:W-:Y:S01]  /*2650*/  @!P6 IMAD R11, R28, R23, R10 ;  /* 0x000000171c0be224 */ /* 0x002fe200078e020a */
[----:B------:R-:W-:Y:S04]  /*2660*/  BSSY B1, `(.L_x_47) ;  /* 0x0000006000017945 */ /* 0x000fe80003800000 */
[----:B------:R1:W-:Y:S01]  /*2670*/  @!P6 STG.E.U8 desc[UR38][R4.64+0x8], R11 ;  /* 0x0000080b0400e986 */ /* 0x0003e2000c101126 */
[----:B------:R-:W-:Y:S05]  /*2680*/  @P2 BRA `(.L_x_48) ;  /* 0x00000000000c2947 */ /* 0x000fea0003800000 */
[----:B------:R-:W1:Y:S02]  /*2690*/  LDG.E.U8 R162, desc[UR38][R2.64+0x9] ;  /* 0x0000092602a27981 */ /* 0x000e64000c1e1100 */
[----:B-1----:R-:W-:-:S05]  /*26a0*/  PRMT R11, R162, 0x8880, RZ ;  /* 0x00008880a20b7816 */ /* 0x002fca00000000ff */
[----:B------:R-:W-:-:S07]  /*26b0*/  IMAD R10, R11, R22, RZ ;  /* 0x000000160b0a7224 */ /* 0x000fce00078e02ff */
.L_x_48:
[----:B------:R-:W-:Y:S05]  /*26c0*/  BSYNC B1 ;  /* 0x0000000000017941 */ /* 0x000fea0003800000 */
.L_x_47:
[C---:B------:R-:W-:Y:S01]  /*26d0*/  ISETP.LT.OR P4, PT, R0.reuse, 0x9, !P0 ;  /* 0x000000090000780c */ /* 0x040fe20004781670 */
[----:B------:R-:W-:Y:S01]  /*26e0*/  @!P2 IMAD R29, R29, R23, R10 ;  /* 0x000000171d1da224 */ /* 0x000fe200078e020a */
[----:B------:R-:W-:Y:S01]  /*26f0*/  BSSY B1, `(.L_x_49) ;  /* 0x000000a000017945 */ /* 0x000fe20003800000 */
[C---:B------:R-:W-:Y:S02]  /*2700*/  ISETP.LT.OR P3, PT, R0.reuse, 0xa, !P0 ;  /* 0x0000000a0000780c */ /* 0x040fe40004761670 */
[C---:B------:R-:W-:Y:S01]  /*2710*/  ISETP.LT.OR P5, PT, R0.reuse, 0x11, !P1 ;  /* 0x000000110000780c */ /* 0x040fe20004fa1670 */
[----:B------:R4:W-:Y:S01]  /*2720*/  @!P2 STG.E.U8 desc[UR38][R4.64+0x9], R29 ;  /* 0x0000091d0400a986 */ /* 0x0009e2000c101126 */
[C---:B------:R-:W-:Y:S02]  /*2730*/  ISETP.LT.OR P6, PT, R0.reuse, 0x12, !P1 ;  /* 0x000000120000780c */ /* 0x040fe40004fc1670 */
[----:B------:R-:W-:-:S04]  /*2740*/  ISETP.LT.OR P2, PT, R0, 0x11, !P0 ;  /* 0x000000110000780c */ /* 0x000fc80004741670 */
[----:B------:R-:W-:Y:S09]  /*2750*/  @P4 BRA `(.L_x_50) ;  /* 0x00000000000c4947 */ /* 0x000ff20003800000 */
[----:B------:R-:W1:Y:S02]  /*2760*/  LDG.E.U8 R162, desc[UR38][R8.64+0x8] ;  /* 0x0000082608a27981 */ /* 0x000e64000c1e1100 */
[----:B-1----:R-:W-:-:S05]  /*2770*/  PRMT R11, R162, 0x8880, RZ ;  /* 0x00008880a20b7816 */ /* 0x002fca00000000ff */
[----:B------:R-:W-:-:S07]  /*2780*/  IMAD R10, R11, R22, RZ ;  /* 0x000000160b0a7224 */ /* 0x000fce00078e02ff */
.L_x_50:
[----:B------:R-:W-:Y:S05]  /*2790*/  BSYNC B1 ;  /* 0x0000000000017941 */ /* 0x000fea0003800000 */
.L_x_49:
[----:B-1----:R-:W-:Y:S01]  /*27a0*/  @!P4 IMAD R11, R30, R23, R10 ;  /* 0x000000171e0bc224 */ /* 0x002fe200078e020a */
[----:B------:R-:W-:Y:S04]  /*27b0*/  BSSY B1, `(.L_x_51) ;  /* 0x0000006000017945 */ /* 0x000fe80003800000 */
[----:B------:R1:W-:Y:S01]  /*27c0*/  @!P4 STG.E.U8 desc[UR38][R6.64+0x8], R11 ;  /* 0x0000080b0600c986 */ /* 0x0003e2000c101126 */
[----:B------:R-:W-:Y:S05]  /*27d0*/  @P3 BRA `(.L_x_52) ;  /* 0x00000000000c3947 */ /* 0x000fea0003800000 */
[----:B------:R-:W1:Y:S02]  /*27e0*/  LDG.E.U8 R162, desc[UR38][R8.64+0x9] ;  /* 0x0000092608a27981 */ /* 0x000e64000c1e1100 */
[----:B-1----:R-:W-:-:S05]  /*27f0*/  PRMT R11, R162, 0x8880, RZ ;  /* 0x00008880a20b7816 */ /* 0x002fca00000000ff */
[----:B------:R-:W-:-:S07]  /*2800*/  IMAD R10, R11, R22, RZ ;  /* 0x000000160b0a7224 */ /* 0x000fce00078e02ff */
.L_x_52:
[----:B------:R-:W-:Y:S05]  /*2810*/  BSYNC B1 ;  /* 0x0000000000017941 */ /* 0x000fea0003800000 */
.L_x_51:
[----:B------:R-:W-:Y:S01]  /*2820*/  @!P3 IMAD R31, R31, R23, R10 ;  /* 0x000000171f1fb224 */ /* 0x000fe200078e020a */
[----:B------:R-:W-:Y:S04]  /*2830*/  BSSY B1, `(.L_x_53) ;  /* 0x0000006000017945 */ /* 0x000fe80003800000 */
[----:B------:R0:W-:Y:S01]  /*2840*/  @!P3 STG.E.U8 desc[UR38][R6.64+0x9], R31 ;  /* 0x0000091f0600b986 */ /* 0x0001e2000c101126 */
[----:B------:R-:W-:Y:S05]  /*2850*/  @P5 BRA `(.L_x_54) ;  /* 0x00000000000c5947 */ /* 0x000fea0003800000 */
[----:B------:R-:W1:Y:S02]  /*2860*/  LDG.E.U8 R162, desc[UR38][R2.64+0x10] ;  /* 0x0000102602a27981 */ /* 0x000e64000c1e1100 */
[----:B-1----:R-:W-:-:S05]  /*2870*/  PRMT R11, R162, 0x8880, RZ ;  /* 0x00008880a20b7816 */ /* 0x002fca00000000ff */
[----:B------:R-:W-:-:S07]  /*2880*/  IMAD R10, R11, R22, RZ ;  /* 0x000000160b0a7224 */ /* 0x000fce00078e02ff */
.L_x_54:
[----:B------:R-:W-:Y:S05]  /*2890*/  BSYNC B1 ;  /* 0x0000000000017941 */ /* 0x000fea0003800000 */
.L_x_53:
[----:B-1----:R-:W-:Y:S01]  /*28a0*/  @!P5 IMAD R11, R32, R23, R10 ;  /* 0x00000017200bd224 */ /* 0x002fe200078e020a */
[----:B------:R-:W-:Y:S04]  /*28b0*/  BSSY B1, `(.L_x_55) ;  /* 0x0000006000017945 */ /* 0x000fe80003800000 */
[----:B------:R1:W-:Y:S01]  /*28c0*/  @!P5 STG.E.U8 desc[UR38][R4.64+0x10], R11 ;  /* 0x0000100b0400d986 */ /* 0x0003e2000c101126 */
[----:B------:R-:W-:Y:S05]  /*28d0*/  @P6 BRA `(.L_x_56) ;  /* 0x00000000000c6947 */ /* 0x000fea0003800000 */
[----:B------:R-:W1:Y:S02]  /*28e0*/  LDG.E.U8 R162, desc[UR38][R2.64+0x11] ;  /* 0x0000112602a27981 */ /* 0x000e64000c1e1100 */
[----:B-1----:R-:W-:-:S05]  /*28f0*/  PRMT R11, R162, 0x8880, RZ ;  /* 0x00008880a20b7816 */ /* 0x002fca00000000ff */
[----:B------:R-:W-:-:S07]  /*2900*/  IMAD R10, R11, R22, RZ ;  /* 0x000000160b0a7224 */ /* 0x000fce00078e02ff */
.L_x_56:
[----:B------:R-:W-:Y:S05]  /*2910*/  BSYNC B1 ;  /* 0x0000000000017941 */ /* 0x000fea0003800000 */
.L_x_55:
[----:B------:R-:W-:Y:S01]  /*2920*/  @!P6 IMAD R33, R33, R23, R10 ;  /* 0x000000172121e224 */ /* 0x000fe200078e020a */
[----:B------:R-:W-:Y:S04]  /*2930*/  BSSY B1, `(.L_x_57) ;  /* 0x0000006000017945 */ /* 0x000fe80003800000 */
[----:B------:R0:W-:Y:S01]  /*2940*/  @!P6 STG.E.U8 desc[UR38][R4.64+0x11], R33 ;  /* 0x000011210400e986 */ /* 0x0001e2000c101126 */
[----:B------:R-:W-:Y:S05]  /*2950*/  @P2 BRA `(.L_x_58) ;  /* 0x00000000000c2947 */ /* 0x000fea0003800000 */
[----:B------:R-:W1:Y:S02]  /*2960*/  LDG.E.U8 R162, desc[UR38][R8.64+0x10] ;  /* 0x0000102608a27981 */ /* 0x000e64000c1e1100 */
[----:B-1----:R-:W-:-:S05]  /*2970*/  PRMT R11, R162, 0x8880, RZ ;  /* 0x00008880a20b7816 */ /* 0x002fca00000000ff */
[----:B------:R-:W-:-:S07]  /*2980*/  IMAD R10, R11, R22, RZ ;  /* 0x000000160b0a7224 */ /* 0x000fce00078e02ff */
.L_x_58:
[----:B------:R-:W-:Y:S05]  /*2990*/  BSYNC B1 ;  /* 0x0000000000017941 */ /* 0x000fea0003800000 */
.L_x_57:
[----:B------:R-:W-:Y:S01]  /*29a0*/  ISETP.LT.OR P4, PT, R0, 0x12, !P0 ;  /* 0x000000120000780c */ /* 0x000fe20004781670 */
[----:B-1----:R-:W-:Y:S01]  /*29b0*/  @!P2 IMAD R11, R34, R23, R10 ;  /* 0x00000017220ba224 */ /* 0x002fe200078e020a */
        /* <DEDUP_REMOVED lines=10> */
.L_x_60:
[----:B------:R-:W-:Y:S05]  /*2a60*/  BSYNC B1 ;  /* 0x0000000000017941 */ /* 0x000fea0003800000 */
.L_x_59:
[----:B------:R-:W-:Y:S01]  /*2a70*/  @!P4 IMAD R35, R35, R23, R10 ;  /* 0x000000172323c224 */ /* 0x000fe200078e020a */
[----:B------:R-:W-:Y:S04]  /*2a80*/  BSSY B1, `(.L_x_61) ;  /* 0x0000006000017945 */ /* 0x000fe80003800000 */
[----:B------:R0:W-:Y:S01]  /*2a90*/  @!P4 STG.E.U8 desc[UR38][R6.64+0x11], R35 ;  /* 0x000011230600c986 */ /* 0x0001e2000c101126 */
[----:B------:R-:W-:Y:S05]  /*2aa0*/  @P3 BRA `(.L_x_62) ;  /* 0x00000000000c3947 */ /* 0x000fea0003800000 */
[----:B------:R-:W1:Y:S02]  /*2ab0*/  LDG.E.U8 R162, desc[UR38][R2.64+0x18] ;  /* 0x0000182602a27981 */ /* 0x000e64000c1e1100 */
[----:B-1----:R-:W-:-:S05]  /*2ac0*/  PRMT R11, R162, 0x8880, RZ ;  /* 0x00008880a20b7816 */ /* 0x002fca00000000ff */
[----:B------:R-:W-:-:S07]  /*2ad0*/  IMAD R10, R11, R22, RZ ;  /* 0x000000160b0a7224 */ /* 0x000fce00078e02ff */
.L_x_62:
[----:B------:R-:W-:Y:S05]  /*2ae0*/  BSYNC B1 ;  /* 0x0000000000017941 */ /* 0x000fea0003800000 */
.L_x_61:
[----:B-1----:R-:W-:Y:S01]  /*2af0*/  @!P3 IMAD R11, R36, R23, R10 ;  /* 0x00000017240bb224 */ /* 0x002fe200078e020a */
[----:B------:R-:W-:Y:S04]  /*2b00*/  BSSY B1, `(.L_x_63) ;  /* 0x0000006000017945 */ /* 0x000fe80003800000 */
[----:B------:R1:W-:Y:S01]  /*2b10*/  @!P3 STG.E.U8 desc[UR38][R4.64+0x18], R11 ;  /* 0x0000180b0400b986 */ /* 0x0003e2000c101126 */
[----:B------:R-:W-:Y:S05]  /*2b20*/  @P5 BRA `(.L_x_64) ;  /* 0x00000000000c5947 */ /* 0x000fea0003800000 */
[----:B------:R-:W1:Y:S02]  /*2b30*/  LDG.E.U8 R162, desc[UR38][R2.64+0x19] ;  /* 0x0000192602a27981 */ /* 0x000e64000c1e1100 */
[----:B-1----:R-:W-:-:S05]  /*2b40*/  PRMT R11, R162, 0x8880, RZ ;  /* 0x00008880a20b7816 */ /* 0x002fca00000000ff */
[----:B------:R-:W-:-:S07]  /*2b50*/  IMAD R10, R11, R22, RZ ;  /* 0x000000160b0a7224 */ /* 0x000fce00078e02ff */
.L_x_64:
[----:B------:R-:W-:Y:S05]  /*2b60*/  BSYNC B1 ;  /* 0x0000000000017941 */ /* 0x000fea0003800000 */
.L_x_63:
[----:B------:R-:W-:Y:S01]  /*2b70*/  @!P5 IMAD R37, R37, R23, R10 ;  /* 0x000000172525d224 */ /* 0x000fe200078e020a */
[----:B------:R-:W-:Y:S04]  /*2b80*/  BSSY B1, `(.L_x_65) ;  /* 0x0000006000017945 */ /* 0x000fe80003800000 */
[----:B------:R0:W-:Y:S01]  /*2b90*/  @!P5 STG.E.U8 desc[UR38][R4.64+0x19], R37 ;  /* 0x000019250400d986 */ /* 0x0001e2000c101126 */
[----:B------:R-:W-:Y:S05]  /*2ba0*/  @P6 BRA `(.L_x_66) ;  /* 0x00000000000c6947 */ /* 0x000fea0003800000 */
[----:B------:R-:W1:Y:S02]  /*2bb0*/  LDG.E.U8 R162, desc[UR38][R8.64+0x18] ;  /* 0x0000182608a27981 */ /* 0x000e64000c1e1100 */
[----:B-1----:R-:W-:-:S05]  /*2bc0*/  PRMT R11, R162, 0x8880, RZ ;  /* 0x00008880a20b7816 */ /* 0x002fca00000000ff */
[----:B------:R-:W-:-:S07]  /*2bd0*/  IMAD R10, R11, R22, RZ ;  /* 0x000000160b0a7224 */ /* 0x000fce00078e02ff */
.L_x_66:
[----:B------:R-:W-:Y:S05]  /*2be0*/  BSYNC B1 ;  /* 0x0000000000017941 */ /* 0x000fea0003800000 */
.L_x_65:
[----:B-1----:R-:W-:Y:S01]  /*2bf0*/  @!P6 IMAD R11, R38, R23, R10 ;  /* 0x00000017260be224 */ /* 0x002fe200078e020a */
[----:B------:R-:W-:Y:S04]  /*2c00*/  BSSY B1, `(.L_x_67) ;  /* 0x0000006000017945 */ /* 0x000fe80003800000 */
[----:B------:R1:W-:Y:S01]  /*2c10*/  @!P6 STG.E.U8 desc[UR38][R6.64+0x18], R11 ;  /* 0x0000180b0600e986 */ /* 0x0003e2000c101126 */
[----:B------:R-:W-:Y:S05]  /*2c20*/  @P2 BRA `(.L_x_68) ;  /* 0x00000000000c2947 */ /* 0x000fea0003800000 */
[----:B------:R-:W1:Y:S02]  /*2c30*/  LDG.E.U8 R162, desc[UR38][R8.64+0x19] ;  /* 0x0000192608a27981 */ /* 0x000e64000c1e1100 */
[----:B-1----:R-:W-:-:S05]  /*2c40*/  PRMT R11, R162, 0x8880, RZ ;  /* 0x00008880a20b7816 */ /* 0x002fca00000000ff */
[----:B------:R-:W-:-:S07]  /*2c50*/  IMAD R10, R11, R22, RZ ;  /* 0x000000160b0a7224 */ /* 0x000fce00078e02ff */
.L_x_68:
[----:B------:R-:W-:Y:S05]  /*2c60*/  BSYNC B1 ;  /* 0x0000000000017941 */ /* 0x000fea0003800000 */
.L_x_67:
        /* <DEDUP_REMOVED lines=12> */
.L_x_70:
[----:B------:R-:W-:Y:S05]  /*2d30*/  BSYNC B1 ;  /* 0x0000000000017941 */ /* 0x000fea0003800000 */
.L_x_69:
[----:B-1----:R-:W-:Y:S01]  /*2d40*/  @!P4 IMAD R11, R40, R23, R10 ;  /* 0x00000017280bc224 */ /* 0x002fe200078e020a */
[----:B------:R-:W-:Y:S04]  /*2d50*/  BSSY B1, `(.L_x_71) ;  /* 0x0000006000017945 */ /* 0x000fe80003800000 */
[----:B------:R1:W-:Y:S01]  /*2d60*/  @!P4 STG.E.U8 desc[UR38][R4.64+0x20], R11 ;  /* 0x0000200b0400c986 */ /* 0x0003e2000c101126 */
[----:B------:R-:W-:Y:S05]  /*2d70*/  @P3 BRA `(.L_x_72) ;  /* 0x00000000000c3947 */ /* 0x000fea0003800000 */
[----:B------:R-:W1:Y:S02]  /*2d80*/  LDG.E.U8 R162, desc[UR38][R2.64+0x21] ;  /* 0x0000212602a27981 */ /* 0x000e64000c1e1100 */
[----:B-1----:R-:W-:-:S05]  /*2d90*/  PRMT R11, R162, 0x8880, RZ ;  /* 0x00008880a20b7816 */ /* 0x002fca00000000ff */
[----:B------:R-:W-:-:S07]  /*2da0*/  IMAD R10, R11, R22, RZ ;  /* 0x000000160b0a7224 */ /* 0x000fce00078e02ff */
.L_x_72:
[----:B------:R-:W-:Y:S05]  /*2db0*/  BSYNC B1 ;  /* 0x0000000000017941 */ /* 0x000fea0003800000 */
.L_x_71:
[----:B------:R-:W-:Y:S01]  /*2dc0*/  @!P3 IMAD R41, R41, R23, R10 ;  /* 0x000000172929b224 */ /* 0x000fe200078e020a */
[----:B------:R-:W-:Y:S04]  /*2dd0*/  BSSY B1, `(.L_x_73) ;  /* 0x0000006000017945 */ /* 0x000fe80003800000 */
[----:B------:R0:W-:Y:S01]  /*2de0*/  @!P3 STG.E.U8 desc[UR38][R4.64+0x21], R41 ;  /* 0x000021290400b986 */ /* 0x0001e2000c101126 */
[----:B------:R-:W-:Y:S05]  /*2df0*/  @P5 BRA `(.L_x_74) ;  /* 0x00000000000c5947 */ /* 0x000fea0003800000 */
[----:B------:R-:W1:Y:S02]  /*2e00*/  LDG.E.U8 R162, desc[UR38][R8.64+0x20] ;  /* 0x0000202608a27981 */ /* 0x000e64000c1e1100 */
[----:B-1----:R-:W-:-:S05]  /*2e10*/  PRMT R11, R162, 0x8880, RZ ;  /* 0x00008880a20b7816 */ /* 0x002fca00000000ff */
[----:B------:R-:W-:-:S07]  /*2e20*/  IMAD R10, R11, R22, RZ ;  /* 0x000000160b0a7224 */ /* 0x000fce00078e02ff */
.L_x_74:
[----:B------:R-:W-:Y:S05]  /*2e30*/  BSYNC B1 ;  /* 0x0000000000017941 */ /* 0x000fea0003800000 */
.L_x_73:
[----:B-1----:R-:W-:Y:S01]  /*2e40*/  @!P5 IMAD R11, R42, R23, R10 ;  /* 0x000000172a0bd224 */ /* 0x002fe200078e020a */
[----:B------:R-:W-:Y:S04]  /*2e50*/  BSSY B1, `(.L_x_75) ;  /* 0x0000006000017945 */ /* 0x000fe80003800000 */
[----:B------:R1:W-:Y:S01]  /*2e60*/  @!P5 STG.E.U8 desc[UR38][R6.64+0x20], R11 ;  /* 0x0000200b0600d986 */ /* 0x0003e2000c101126 */
[----:B------:R-:W-:Y:S05]  /*2e70*/  @P6 BRA `(.L_x_76) ;  /* 0x00000000000c6947 */ /* 0x000fea0003800000 */
[----:B------:R-:W1:Y:S02]  /*2e80*/  LDG.E.U8 R162, desc[UR38][R8.64+0x21] ;  /* 0x0000212608a27981 */ /* 0x000e64000c1e1100 */
[----:B-1----:R-:W-:-:S05]  /*2e90*/  PRMT R11, R162, 0x8880, RZ ;  /* 0x00008880a20b7816 */ /* 0x002fca00000000ff */
[----:B------:R-:W-:-:S07]  /*2ea0*/  IMAD R10, R11, R22, RZ ;  /* 0x000000160b0a7224 */ /* 0x000fce00078e02ff */
.L_x_76:
[----:B------:R-:W-:Y:S05]  /*2eb0*/  BSYNC B1 ;  /* 0x0000000000017941 */ /* 0x000fea0003800000 */
.L_x_75:
[----:B------:R-:W-:Y:S01]  /*2ec0*/  @!P6 IMAD R43, R43, R23, R10 ;  /* 0x000000172b2be224 */ /* 0x000fe200078e020a */
[----:B------:R-:W-:Y:S04]  /*2ed0*/  BSSY B1, `(.L_x_77) ;  /* 0x0000006000017945 */ /* 0x000fe80003800000 */
[----:B------:R0:W-:Y:S01]  /*2ee0*/  @!P6 STG.E.U8 desc[UR38][R6.64+0x21], R43 ;  /* 0x0000212b0600e986 */ /* 0x0001e2000c101126 */
[----:B------:R-:W-:Y:S05]  /*2ef0*/  @P2 BRA `(.L_x_78) ;  /* 0x00000000000c2947 */ /* 0x000fea0003800000 */
[----:B------:R-:W1:Y:S02]  /*2f00*/  LDG.E.U8 R162, desc[UR38][R2.64+0x28] ;  /* 0x0000282602a27981 */ /* 0x000e64000c1e1100 */
[----:B-1----:R-:W-:-:S05]  /*2f10*/  PRMT R11, R162, 0x8880, RZ ;  /* 0x00008880a20b7816 */ /* 0x002fca00000000ff */
[----:B------:R-:W-:-:S07]  /*2f20*/  IMAD R10, R11, R22, RZ ;  /* 0x000000160b0a7224 */ /* 0x000fce00078e02ff */
.L_x_78:
[----:B------:R-:W-:Y:S05]  /*2f30*/  BSYNC B1 ;  /* 0x0000000000017941 */ /* 0x000fea0003800000 */
.L_x_77:
        /* <DEDUP_REMOVED lines=12> */
.L_x_80:
[----:B------:R-:W-:Y:S05]  /*3000*/  BSYNC B1 ;  /* 0x0000000000017941 */ /* 0x000fea0003800000 */
.L_x_79:
[----:B------:R-:W-:Y:S01]  /*3010*/  @!P4 IMAD R45, R45, R23, R10 ;  /* 0x000000172d2dc224 */ /* 0x000fe200078e020a */
[----:B------:R-:W-:Y:S04]  /*3020*/  BSSY B1, `(.L_x_81) ;  /* 0x0000006000017945 */ /* 0x000fe80003800000 */
[----:B------:R0:W-:Y:S01]  /*3030*/  @!P4 STG.E.U8 desc[UR38][R4.64+0x29], R45 ;  /* 0x0000292d0400c986 */ /* 0x0001e2000c101126 */
[----:B------:R-:W-:Y:S05]  /*3040*/  @P3 BRA `(.L_x_82) ;  /* 0x00000000000c3947 */ /* 0x000fea0003800000 */
[----:B------:R-:W1:Y:S02]  /*3050*/  LDG.E.U8 R162, desc[UR38][R8.64+0x28] ;  /* 0x0000282608a27981 */ /* 0x000e64000c1e1100 */
[----:B-1----:R-:W-:-:S05]  /*3060*/  PRMT R11, R162, 0x8880, RZ ;  /* 0x00008880a20b7816 */ /* 0x002fca00000000ff */
[----:B------:R-:W-:-:S07]  /*3070*/  IMAD R10, R11, R22, RZ ;  /* 0x000000160b0a7224 */ /* 0x000fce00078e02ff */
.L_x_82:
[----:B------:R-:W-:Y:S05]  /*3080*/  BSYNC B1 ;  /* 0x0000000000017941 */ /* 0x000fea0003800000 */
.L_x_81:
[----:B-1----:R-:W-:Y:S01]  /*3090*/  @!P3 IMAD R11, R46, R23, R10 ;  /* 0x000000172e0bb224 */ /* 0x002fe200078e020a */
[----:B------:R-:W-:Y:S04]  /*30a0*/  BSSY B1, `(.L_x_83) ;  /* 0x0000006000017945 */ /* 0x000fe80003800000 */
[----:B------:R1:W-:Y:S01]  /*30b0*/  @!P3 STG.E.U8 desc[UR38][R6.64+0x28], R11 ;  /* 0x0000280b0600b986 */ /* 0x0003e2000c101126 */
[----:B------:R-:W-:Y:S05]  /*30c0*/  @P5 BRA `(.L_x_84) ;  /* 0x00000000000c5947 */ /* 0x000fea0003800000 */
[----:B------:R-:W1:Y:S02]  /*30d0*/  LDG.E.U8 R162, desc[UR38][R8.64+0x29] ;  /* 0x0000292608a27981 */ /* 0x000e64000c1e1100 */
[----:B-1----:R-:W-:-:S05]  /*30e0*/  PRMT R11, R162, 0x8880, RZ ;  /* 0x00008880a20b7816 */ /* 0x002fca00000000ff */
[----:B------:R-:W-:-:S07]  /*30f0*/  IMAD R10, R11, R22, RZ ;  /* 0x000000160b0a7224 */ /* 0x000fce00078e02ff */
.L_x_84:
[----:B------:R-:W-:Y:S05]  /*3100*/  BSYNC B1 ;  /* 0x0000000000017941 */ /* 0x000fea0003800000 */
.L_x_83:
[----:B------:R-:W-:Y:S01]  /*3110*/  @!P5 IMAD R47, R47, R23, R10 ;  /* 0x000000172f2fd224 */ /* 0x000fe200078e020a */
[----:B------:R-:W-:Y:S04]  /*3120*/  BSSY B1, `(.L_x_85) ;  /* 0x0000006000017945 */ /* 0x000fe80003800000 */
[----:B------:R0:W-:Y:S01]  /*3130*/  @!P5 STG.E.U8 desc[UR38][R6.64+0x29], R47 ;  /* 0x0000292f0600d986 */ /* 0x0001e2000c101126 */
[----:B------:R-:W-:Y:S05]  /*3140*/  @P6 BRA `(.L_x_86) ;  /* 0x00000000000c6947 */ /* 0x000fea0003800000 */
[----:B------:R-:W1:Y:S02]  /*3150*/  LDG.E.U8 R162, desc[UR38][R2.64+0x30] ;  /* 0x0000302602a27981 */ /* 0x000e64000c1e1100 */
[----:B-1----:R-:W-:-:S05]  /*3160*/  PRMT R11, R162, 0x8880, RZ ;  /* 0x00008880a20b7816 */ /* 0x002fca00000000ff */
[----:B------:R-:W-:-:S07]  /*3170*/  IMAD R10, R11, R22, RZ ;  /* 0x000000160b0a7224 */ /* 0x000fce00078e02ff */
.L_x_86:
[----:B------:R-:W-:Y:S05]  /*3180*/  BSYNC B1 ;  /* 0x0000000000017941 */ /* 0x000fea0003800000 */
.L_x_85:
[----:B-1----:R-:W-:Y:S01]  /*3190*/  @!P6 IMAD R11, R48, R23, R10 ;  /* 0x00000017300be224 */ /* 0x002fe200078e020a */
[----:B------:R-:W-:Y:S04]  /*31a0*/  BSSY B1, `(.L_x_87) ;  /* 0x0000006000017945 */ /* 0x000fe80003800000 */
[----:B------:R1:W-:Y:S01]  /*31b0*/  @!P6 STG.E.U8 desc[UR38][R4.64+0x30], R11 ;  /* 0x0000300b0400e986 */ /* 0x0003e2000c101126 */
[----:B------:R-:W-:Y:S05]  /*31c0*/  @P2 BRA `(.L_x_88) ;  /* 0x00000000000c2947 */ /* 0x000fea0003800000 */
[----:B------:R-:W1:Y:S02]  /*31d0*/  LDG.E.U8 R162, desc[UR38][R2.64+0x31] ;  /* 0x0000312602a27981 */ /* 0x000e64000c1e1100 */
[----:B-1----:R-:W-:-:S05]  /*31e0*/  PRMT R11, R162, 0x8880, RZ ;  /* 0x00008880a20b7816 */ /* 0x002fca00000000ff */
[----:B------:R-:W-:-:S07]  /*31f0*/  IMAD R10, R11, R22, RZ ;  /* 0x000000160b0a7224 */ /* 0x000fce00078e02ff */
.L_x_88:
[----:B------:R-:W-:Y:S05]  /*3200*/  BSYNC B1 ;  /* 0x0000000000017941 */ /* 0x000fea0003800000 */
.L_x_87:
        /* <DEDUP_REMOVED lines=12> */
.L_x_90:
[----:B------:R-:W-:Y:S05]  /*32d0*/  BSYNC B1 ;  /* 0x0000000000017941 */ /* 0x000fea0003800000 */
.L_x_89:
[----:B-1----:R-:W-:Y:S01]  /*32e0*/  @!P4 IMAD R11, R50, R23, R10 ;  /* 0x00000017320bc224 */ /* 0x002fe200078e020a */
[----:B------:R-:W-:Y:S04]  /*32f0*/  BSSY B1, `(.L_x_91) ;  /* 0x0000006000017945 */ /* 0x000fe80003800000 */
[----:B------:R1:W-:Y:S01]  /*3300*/  @!P4 STG.E.U8 desc[UR38][R6.64+0x30], R11 ;  /* 0x0000300b0600c986 */ /* 0x0003e2000c101126 */
[----:B------:R-:W-:Y:S05]  /*3310*/  @P3 BRA `(.L_x_92) ;  /* 0x00000000000c3947 */ /* 0x000fea0003800000 */
[----:B------:R-:W1:Y:S02]  /*3320*/  LDG.E.U8 R162, desc[UR38][R8.64+0x31] ;  /* 0x0000312608a27981 */ /* 0x000e64000c1e1100 */
[----:B-1----:R-:W-:-:S05]  /*3330*/  PRMT R11, R162, 0x8880, RZ ;  /* 0x00008880a20b7816 */ /* 0x002fca00000000ff */
[----:B------:R-:W-:-:S07]  /*3340*/  IMAD R10, R11, R22, RZ ;  /* 0x000000160b0a7224 */ /* 0x000fce00078e02ff */
.L_x_92:
[----:B------:R-:W-:Y:S05]  /*3350*/  BSYNC B1 ;  /* 0x0000000000017941 */ /* 0x000fea0003800000 */
.L_x_91:
[----:B------:R-:W-:Y:S01]  /*3360*/  @!P3 IMAD R51, R51, R23, R10 ;  /* 0x000000173333b224 */ /* 0x000fe200078e020a */
[----:B------:R-:W-:Y:S04]  /*3370*/  BSSY B1, `(.L_x_93) ;  /* 0x0000006000017945 */ /* 0x000fe80003800000 */
[----:B------:R0:W-:Y:S01]  /*3380*/  @!P3 STG.E.U8 desc[UR38][R6.64+0x31], R51 ;  /* 0x000031330600b986 */ /* 0x0001e2000c101126 */
[----:B------:R-:W-:Y:S05]  /*3390*/  @P5 BRA `(.L_x_94) ;  /* 0x00000000000c5947 */ /* 0x000fea0003800000 */
[----:B------:R-:W1:Y:S02]  /*33a0*/  LDG.E.U8 R162, desc[UR38][R2.64+0x38] ;  /* 0x0000382602a27981 */ /* 0x000e64000c1e1100 */
[----:B-1----:R-:W-:-:S05]  /*33b0*/  PRMT R11, R162, 0x8880, RZ ;  /* 0x00008880a20b7816 */ /* 0x002fca00000000ff */
[----:B------:R-:W-:-:S07]  /*33c0*/  IMAD R10, R11, R22, RZ ;  /* 0x000000160b0a7224 */ /* 0x000fce00078e02ff */
.L_x_94:
[----:B------:R-:W-:Y:S05]  /*33d0*/  BSYNC B1 ;  /* 0x0000000000017941 */ /* 0x000fea0003800000 */
.L_x_93:
[----:B-1----:R-:W-:Y:S01]  /*33e0*/  @!P5 IMAD R11, R52, R23, R10 ;  /* 0x00000017340bd224 */ /* 0x002fe200078e020a */
[----:B------:R-:W-:Y:S04]  /*33f0*/  BSSY B1, `(.L_x_95) ;  /* 0x0000006000017945 */ /* 0x000fe80003800000 */
[----:B------:R1:W-:Y:S01]  /*3400*/  @!P5 STG.E.U8 desc[UR38][R4.64+0x38], R11 ;  /* 0x0000380b0400d986 */ /* 0x0003e2000c101126 */
[----:B------:R-:W-:Y:S05]  /*3410*/  @P6 BRA `(.L_x_96) ;  /* 0x00000000000c6947 */ /* 0x000fea0003800000 */
[----:B------:R-:W1:Y:S02]  /*3420*/  LDG.E.U8 R162, desc[UR38][R2.64+0x39] ;  /* 0x0000392602a27981 */ /* 0x000e64000c1e1100 */
[----:B-1----:R-:W-:-:S05]  /*3430*/  PRMT R11, R162, 0x8880, RZ ;  /* 0x00008880a20b7816 */ /* 0x002fca00000000ff */
[----:B------:R-:W-:-:S07]  /*3440*/  IMAD R10, R11, R22, RZ ;  /* 0x000000160b0a7224 */ /* 0x000fce00078e02ff */
.L_x_96:
[----:B------:R-:W-:Y:S05]  /*3450*/  BSYNC B1 ;  /* 0x0000000000017941 */ /* 0x000fea0003800000 */
.L_x_95:
[----:B------:R-:W-:Y:S01]  /*3460*/  @!P6 IMAD R53, R53, R23, R10 ;  /* 0x000000173535e224 */ /* 0x000fe200078e020a */
[----:B------:R-:W-:Y:S04]  /*3470*/  BSSY B1, `(.L_x_97) ;  /* 0x0000006000017945 */ /* 0x000fe80003800000 */
[----:B------:R0:W-:Y:S01]  /*3480*/  @!P6 STG.E.U8 desc[UR38][R4.64+0x39], R53 ;  /* 0x000039350400e986 */ /* 0x0001e2000c101126 */
[----:B------:R-:W-:Y:S05]  /*3490*/  @P2 BRA `(.L_x_98) ;  /* 0x00000000000c2947 */ /* 0x000fea0003800000 */
[----:B------:R-:W1:Y:S02]  /*34a0*/  LDG.E.U8 R162, desc[UR38][R8.64+0x38] ;  /* 0x0000382608a27981 */ /* 0x000e64000c1e1100 */
[----:B-1----:R-:W-:-:S05]  /*34b0*/  PRMT R11, R162, 0x8880, RZ ;  /* 0x00008880a20b7816 */ /* 0x002fca00000000ff */
[----:B------:R-:W-:-:S07]  /*34c0*/  IMAD R10, R11, R22, RZ ;  /* 0x000000160b0a7224 */ /* 0x000fce00078e02ff */
.L_x_98:
[----:B------:R-:W-:Y:S05]  /*34d0*/  BSYNC B1 ;  /* 0x0000000000017941 */ /* 0x000fea0003800000 */
.L_x_97:
        /* <DEDUP_REMOVED lines=12> */
.L_x_100:
[----:B------:R-:W-:Y:S05]  /*35a0*/  BSYNC B1 ;  /* 0x0000000000017941 */ /* 0x000fea0003800000 */
.L_x_99:
[----:B------:R-:W-:Y:S01]  /*35b0*/  @!P4 IMAD R55, R55, R23, R10 ;  /* 0x000000173737c224 */ /* 0x000fe200078e020a */
[----:B------:R-:W-:Y:S04]  /*35c0*/  BSSY B1, `(.L_x_101) ;  /* 0x0000006000017945 */ /* 0x000fe80003800000 */
[----:B------:R0:W-:Y:S01]  /*35d0*/  @!P4 STG.E.U8 desc[UR38][R6.64+0x39], R55 ;  /* 0x000039370600c986 */ /* 0x0001e2000c101126 */
[----:B------:R-:W-:Y:S05]  /*35e0*/  @P3 BRA `(.L_x_102) ;  /* 0x00000000000c3947 */ /* 0x000fea0003800000 */
[----:B------:R-:W1:Y:S02]  /*35f0*/  LDG.E.U8 R162, desc[UR38][R2.64+0x40] ;  /* 0x0000402602a27981 */ /* 0x000e64000c1e1100 */
[----:B-1----:R-:W-:-:S05]  /*3600*/  PRMT R11, R162, 0x8880, RZ ;  /* 0x00008880a20b7816 */ /* 0x002fca00000000ff */
[----:B------:R-:W-:-:S07]  /*3610*/  IMAD R10, R11, R22, RZ ;  /* 0x000000160b0a7224 */ /* 0x000fce00078e02ff */
.L_x_102:
[----:B------:R-:W-:Y:S05]  /*3620*/  BSYNC B1 ;  /* 0x0000000000017941 */ /* 0x000fea0003800000 */
.L_x_101:
[----:B-1----:R-:W-:Y:S01]  /*3630*/  @!P3 IMAD R11, R56, R23, R10 ;  /* 0x00000017380bb224 */ /* 0x002fe200078e020a */
[----:B------:R-:W-:Y:S04]  /*3640*/  BSSY B1, `(.L_x_103) ;  /* 0x0000006000017945 */ /* 0x000fe80003800000 */
[----:B------:R1:W-:Y:S01]  /*3650*/  @!P3 STG.E.U8 desc[UR38][R4.64+0x40], R11 ;  /* 0x0000400b0400b986 */ /* 0x0003e2000c101126 */
[----:B------:R-:W-:Y:S05]  /*3660*/  @P5 BRA `(.L_x_104) ;  /* 0x00000000000c5947 */ /* 0x000fea0003800000 */
[----:B------:R-:W1:Y:S02]  /*3670*/  LDG.E.U8 R162, desc[UR38][R2.64+0x41] ;  /* 0x0000412602a27981 */ /* 0x000e64000c1e1100 */
[----:B-1----:R-:W-:-:S05]  /*3680*/  PRMT R11, R162, 0x8880, RZ ;  /* 0x00008880a20b7816 */ /* 0x002fca00000000ff */
[----:B------:R-:W-:-:S07]  /*3690*/  IMAD R10, R11, R22, RZ ;  /* 0x000000160b0a7224 */ /* 0x000fce00078e02ff */
.L_x_104:
[----:B------:R-:W-:Y:S05]  /*36a0*/  BSYNC B1 ;  /* 0x0000000000017941 */ /* 0x000fea0003800000 */
.L_x_103:
[----:B------:R-:W-:Y:S01]  /*36b0*/  @!P5 IMAD R57, R57, R23, R10 ;  /* 0x000000173939d224 */ /* 0x000fe200078e020a */
[----:B------:R-:W-:Y:S04]  /*36c0*/  BSSY B1, `(.L_x_105) ;  /* 0x0000006000017945 */ /* 0x000fe80003800000 */
[----:B------:R0:W-:Y:S01]  /*36d0*/  @!P5 STG.E.U8 desc[UR38][R4.64+0x41], R57 ;  /* 0x000041390400d986 */ /* 0x0001e2000c101126 */
[----:B------:R-:W-:Y:S05]  /*36e0*/  @P6 BRA `(.L_x_106) ;  /* 0x00000000000c6947 */ /* 0x000fea0003800000 */
[----:B------:R-:W1:Y:S02]  /*36f0*/  LDG.E.U8 R162, desc[UR38][R8.64+0x40] ;  /* 0x0000402608a27981 */ /* 0x000e64000c1e1100 */
[----:B-1----:R-:W-:-:S05]  /*3700*/  PRMT R11, R162, 0x8880, RZ ;  /* 0x00008880a20b7816 */ /* 0x002fca00000000ff */
[----:B------:R-:W-:-:S07]  /*3710*/  IMAD R10, R11, R22, RZ ;  /* 0x000000160b0a7224 */ /* 0x000fce00078e02ff */
.L_x_106:
[----:B------:R-:W-:Y:S05]  /*3720*/  BSYNC B1 ;  /* 0x0000000000017941 */ /* 0x000fea0003800000 */
.L_x_105:
[----:B-1----:R-:W-:Y:S01]  /*3730*/  @!P6 IMAD R11, R58, R23, R10 ;  /* 0x000000173a0be224 */ /* 0x002fe200078e020a */
[----:B------:R-:W-:Y:S04]  /*3740*/  BSSY B1, `(.L_x_107) ;  /* 0x0000006000017945 */ /* 0x000fe80003800000 */
[----:B------:R1:W-:Y:S01]  /*3750*/  @!P6 STG.E.U8 desc[UR38][R6.64+0x40], R11 ;  /* 0x0000400b0600e986 */ /* 0x0003e2000c101126 */
[----:B------:R-:W-:Y:S05]  /*3760*/  @P2 BRA `(.L_x_108) ;  /* 0x00000000000c2947 */ /* 0x000fea0003800000 */
[----:B------:R-:W1:Y:S02]  /*3770*/  LDG.E.U8 R162, desc[UR38][R8.64+0x41] ;  /* 0x0000412608a27981 */ /* 0x000e64000c1e1100 */
[----:B-1----:R-:W-:-:S05]  /*3780*/  PRMT R11, R162, 0x8880, RZ ;  /* 0x00008880a20b7816 */ /* 0x002fca00000000ff */
[----:B------:R-:W-:-:S07]  /*3790*/  IMAD R10, R11, R22, RZ ;  /* 0x000000160b0a7224 */ /* 0x000fce00078e02ff */
.L_x_108:
[----:B------:R-:W-:Y:S05]  /*37a0*/  BSYNC B1 ;  /* 0x0000000000017941 */ /* 0x000fea0003800000 */
.L_x_107:
        /* <DEDUP_REMOVED lines=12> */
.L_x_110:
[----:B------:R-:W-:Y:S05]  /*3870*/  BSYNC B1 ;  /* 0x0000000000017941 */ /* 0x000fea0003800000 */
.L_x_109:
[----:B-1----:R-:W-:Y:S01]  /*3880*/  @!P4 IMAD R11, R60, R23, R10 ;  /* 0x000000173c0bc224 */ /* 0x002fe200078e020a */
[----:B------:R-:W-:Y:S04]  /*3890*/  BSSY B1, `(.L_x_111) ;  /* 0x0000006000017945 */ /* 0x000fe80003800000 */
[----:B------:R1:W-:Y:S01]  /*38a0*/  @!P4 STG.E.U8 desc[UR38][R4.64+0x48], R11 ;  /* 0x0000480b0400c986 */ /* 0x0003e2000c101126 */
[----:B------:R-:W-:Y:S05]  /*38b0*/  @P3 BRA `(.L_x_112) ;  /* 0x00000000000c3947 */ /* 0x000fea0003800000 */
[----:B------:R-:W1:Y:S02]  /*38c0*/  LDG.E.U8 R162, desc[UR38][R2.64+0x49] ;  /* 0x0000492602a27981 */ /* 0x000e64000c1e1100 */
[----:B-1----:R-:W-:-:S05]  /*38d0*/  PRMT R11, R162, 0x8880, RZ ;  /* 0x00008880a20b7816 */ /* 0x002fca00000000ff */
[----:B------:R-:W-:-:S07]  /*38e0*/  IMAD R10, R11, R22, RZ ;  /* 0x000000160b0a7224 */ /* 0x000fce00078e02ff */
.L_x_112:
[----:B------:R-:W-:Y:S05]  /*38f0*/  BSYNC B1 ;  /* 0x0000000000017941 */ /* 0x000fea0003800000 */
.L_x_111:
[----:B------:R-:W-:Y:S01]  /*3900*/  @!P3 IMAD R61, R61, R23, R10 ;  /* 0x000000173d3db224 */ /* 0x000fe200078e020a */
[----:B------:R-:W-:Y:S04]  /*3910*/  BSSY B1, `(.L_x_113) ;  /* 0x0000006000017945 */ /* 0x000fe80003800000 */
[----:B------:R0:W-:Y:S01]  /*3920*/  @!P3 STG.E.U8 desc[UR38][R4.64+0x49], R61 ;  /* 0x0000493d0400b986 */ /* 0x0001e2000c101126 */
[----:B------:R-:W-:Y:S05]  /*3930*/  @P5 BRA `(.L_x_114) ;  /* 0x00000000000c5947 */ /* 0x000fea0003800000 */
[----:B------:R-:W1:Y:S02]  /*3940*/  LDG.E.U8 R162, desc[UR38][R8.64+0x48] ;  /* 0x0000482608a27981 */ /* 0x000e64000c1e1100 */
[----:B-1----:R-:W-:-:S05]  /*3950*/  PRMT R11, R162, 0x8880, RZ ;  /* 0x00008880a20b7816 */ /* 0x002fca00000000ff */
[----:B------:R-:W-:-:S07]  /*3960*/  IMAD R10, R11, R22, RZ ;  /* 0x000000160b0a7224 */ /* 0x000fce00078e02ff */
.L_x_114:
[----:B------:R-:W-:Y:S05]  /*3970*/  BSYNC B1 ;  /* 0x0000000000017941 */ /* 0x000fea0003800000 */
.L_x_113:
[----:B-1----:R-:W-:Y:S01]  /*3980*/  @!P5 IMAD R11, R62, R23, R10 ;  /* 0x000000173e0bd224 */ /* 0x002fe200078e020a */
[----:B------:R-:W-:Y:S04]  /*3990*/  BSSY B1, `(.L_x_115) ;  /* 0x0000006000017945 */ /* 0x000fe80003800000 */
[----:B------:R1:W-:Y:S01]  /*39a0*/  @!P5 STG.E.U8 desc[UR38][R6.64+0x48], R11 ;  /* 0x0000480b0600d986 */ /* 0x0003e2000c101126 */
[----:B------:R-:W-:Y:S05]  /*39b0*/  @P6 BRA `(.L_x_116) ;  /* 0x00000000000c6947 */ /* 0x000fea0003800000 */
[----:B------:R-:W1:Y:S02]  /*39c0*/  LDG.E.U8 R162, desc[UR38][R8.64+0x49] ;  /* 0x0000492608a27981 */ /* 0x000e64000c1e1100 */
[----:B-1----:R-:W-:-:S05]  /*39d0*/  PRMT R11, R162, 0x8880, RZ ;  /* 0x00008880a20b7816 */ /* 0x002fca00000000ff */
[----:B------:R-:W-:-:S07]  /*39e0*/  IMAD R10, R11, R22, RZ ;  /* 0x000000160b0a7224 */ /* 0x000fce00078e02ff */
.L_x_116:
[----:B------:R-:W-:Y:S05]  /*39f0*/  BSYNC B1 ;  /* 0x0000000000017941 */ /* 0x000fea0003800000 */
.L_x_115:
[----:B------:R-:W-:Y:S01]  /*3a00*/  @!P6 IMAD R63, R63, R23, R10 ;  /* 0x000000173f3fe224 */ /* 0x000fe200078e020a */
[----:B------:R-:W-:Y:S04]  /*3a10*/  BSSY B1, `(.L_x_117) ;  /* 0x0000006000017945 */ /* 0x000fe80003800000 */
[----:B------:R0:W-:Y:S01]  /*3a20*/  @!P6 STG.E.U8 desc[UR38][R6.64+0x49], R63 ;  /* 0x0000493f0600e986 */ /* 0x0001e2000c101126 */
[----:B------:R-:W-:Y:S05]  /*3a30*/  @P2 BRA `(.L_x_118) ;  /* 0x00000000000c2947 */ /* 0x000fea0003800000 */
[----:B------:R-:W1:Y:S02]  /*3a40*/  LDG.E.U8 R162, desc[UR38][R2.64+0x50] ;  /* 0x0000502602a27981 */ /* 0x000e64000c1e1100 */
[----:B-1----:R-:W-:-:S05]  /*3a50*/  PRMT R11, R162, 0x8880, RZ ;  /* 0x00008880a20b7816 */ /* 0x002fca00000000ff */
[----:B------:R-:W-:-:S07]  /*3a60*/  IMAD R10, R11, R22, RZ ;  /* 0x000000160b0a7224 */ /* 0x000fce00078e02ff */
.L_x_118:
[----:B------:R-:W-:Y:S05]  /*3a70*/  BSYNC B1 ;  /* 0x0000000000017941 */ /* 0x000fea0003800000 */
.L_x_117:
        /* <DEDUP_REMOVED lines=12> */
.L_x_120:
[----:B------:R-:W-:Y:S05]  /*3b40*/  BSYNC B1 ;  /* 0x0000000000017941 */ /* 0x000fea0003800000 */
.L_x_119:
[----:B------:R-:W-:Y:S01]  /*3b50*/  @!P4 IMAD R65, R65, R23, R10 ;  /* 0x000000174141c224 */ /* 0x000fe200078e020a */
[----:B------:R-:W-:Y:S04]  /*3b60*/  BSSY B1, `(.L_x_121) ;  /* 0x0000006000017945 */ /* 0x000fe80003800000 */
[----:B------:R0:W-:Y:S01]  /*3b70*/  @!P4 STG.E.U8 desc[UR38][R4.64+0x51], R65 ;  /* 0x000051410400c986 */ /* 0x0001e2000c101126 */
[----:B------:R-:W-:Y:S05]  /*3b80*/  @P3 BRA `(.L_x_122) ;  /* 0x00000000000c3947 */ /* 0x000fea0003800000 */
[----:B------:R-:W1:Y:S02]  /*3b90*/  LDG.E.U8 R162, desc[UR38][R8.64+0x50] ;  /* 0x0000502608a27981 */ /* 0x000e64000c1e1100 */
[----:B-1----:R-:W-:-:S05]  /*3ba0*/  PRMT R11, R162, 0x8880, RZ ;  /* 0x00008880a20b7816 */ /* 0x002fca00000000ff */
[----:B------:R-:W-:-:S07]  /*3bb0*/  IMAD R10, R11, R22, RZ ;  /* 0x000000160b0a7224 */ /* 0x000fce00078e02ff */
.L_x_122:
[----:B------:R-:W-:Y:S05]  /*3bc0*/  BSYNC B1 ;  /* 0x0000000000017941 */ /* 0x000fea0003800000 */
.L_x_121:
[----:B-1----:R-:W-:Y:S01]  /*3bd0*/  @!P3 IMAD R11, R66, R23, R10 ;  /* 0x00000017420bb224 */ /* 0x002fe200078e020a */
[----:B------:R-:W-:Y:S04]  /*3be0*/  BSSY B1, `(.L_x_123) ;  /* 0x0000006000017945 */ /* 0x000fe80003800000 */
[----:B------:R1:W-:Y:S01]  /*3bf0*/  @!P3 STG.E.U8 desc[UR38][R6.64+0x50], R11 ;  /* 0x0000500b0600b986 */ /* 0x0003e2000c101126 */
[----:B------:R-:W-:Y:S05]  /*3c00*/  @P5 BRA `(.L_x_124) ;  /* 0x00000000000c5947 */ /* 0x000fea0003800000 */
[----:B------:R-:W1:Y:S02]  /*3c10*/  LDG.E.U8 R162, desc[UR38][R8.64+0x51] ;  /* 0x0000512608a27981 */ /* 0x000e64000c1e1100 */
[----:B-1----:R-:W-:-:S05]  /*3c20*/  PRMT R11, R162, 0x8880, RZ ;  /* 0x00008880a20b7816 */ /* 0x002fca00000000ff */
[----:B------:R-:W-:-:S07]  /*3c30*/  IMAD R10, R11, R22, RZ ;  /* 0x000000160b0a7224 */ /* 0x000fce00078e02ff */
.L_x_124:
[----:B------:R-:W-:Y:S05]  /*3c40*/  BSYNC B1 ;  /* 0x0000000000017941 */ /* 0x000fea0003800000 */
.L_x_123:
[----:B------:R-:W-:Y:S01]  /*3c50*/  @!P5 IMAD R67, R67, R23, R10 ;  /* 0x000000174343d224 */ /* 0x000fe200078e020a */
[----:B------:R-:W-:Y:S04]  /*3c60*/  BSSY B1, `(.L_x_125) ;  /* 0x0000006000017945 */ /* 0x000fe80003800000 */
[----:B------:R0:W-:Y:S01]  /*3c70*/  @!P5 STG.E.U8 desc[UR38][R6.64+0x51], R67 ;  /* 0x000051430600d986 */ /* 0x0001e2000c101126 */
[----:B------:R-:W-:Y:S05]  /*3c80*/  @P6 BRA `(.L_x_126) ;  /* 0x00000000000c6947 */ /* 0x000fea0003800000 */
[----:B------:R-:W1:Y:S02]  /*3c90*/  LDG.E.U8 R162, desc[UR38][R2.64+0x58] ;  /* 0x0000582602a27981 */ /* 0x000e64000c1e1100 */
[----:B-1----:R-:W-:-:S05]  /*3ca0*/  PRMT R11, R162, 0x8880, RZ ;  /* 0x00008880a20b7816 */ /* 0x002fca00000000ff */
[----:B------:R-:W-:-:S07]  /*3cb0*/  IMAD R10, R11, R22, RZ ;  /* 0x000000160b0a7224 */ /* 0x000fce00078e02ff */
.L_x_126:
[----:B------:R-:W-:Y:S05]  /*3cc0*/  BSYNC B1 ;  /* 0x0000000000017941 */ /* 0x000fea0003800000 */
.L_x_125:
[----:B-1----:R-:W-:Y:S01]  /*3cd0*/  @!P6 IMAD R11, R68, R23, R10 ;  /* 0x00000017440be224 */ /* 0x002fe200078e020a */
[----:B------:R-:W-:Y:S04]  /*3ce0*/  BSSY B1, `(.L_x_127) ;  /* 0x0000006000017945 */ /* 0x000fe80003800000 */
[----:B------:R1:W-:Y:S01]  /*3cf0*/  @!P6 STG.E.U8 desc[UR38][R4.64+0x58], R11 ;  /* 0x0000580b0400e986 */ /* 0x0003e2000c101126 */
[----:B------:R-:W-:Y:S05]  /*3d00*/  @P2 BRA `(.L_x_128) ;  /* 0x00000000000c2947 */ /* 0x000fea0003800000 */
[----:B------:R-:W1:Y:S02]  /*3d10*/  LDG.E.U8 R162, desc[UR38][R2.64+0x59] ;  /* 0x0000592602a27981 */ /* 0x000e64000c1e1100 */
[----:B-1----:R-:W-:-:S05]  /*3d20*/  PRMT R11, R162, 0x8880, RZ ;  /* 0x00008880a20b7816 */ /* 0x002fca00000000ff */
[----:B------:R-:W-:-:S07]  /*3d30*/  IMAD R10, R11, R22, RZ ;  /* 0x000000160b0a7224 */ /* 0x000fce00078e02ff */
.L_x_128:
[----:B------:R-:W-:Y:S05]  /*3d40*/  BSYNC B1 ;  /* 0x0000000000017941 */ /* 0x000fea0003800000 */
.L_x_127:
        /* <DEDUP_REMOVED lines=12> */
.L_x_130:
[----:B------:R-:W-:Y:S05]  /*3e10*/  BSYNC B1 ;  /* 0x0000000000017941 */ /* 0x000fea0003800000 */
.L_x_129:
[----:B-1----:R-:W-:Y:S01]  /*3e20*/  @!P4 IMAD R11, R70, R23, R10 ;  /* 0x00000017460bc224 */ /* 0x002fe200078e020a */
[----:B------:R-:W-:Y:S04]  /*3e30*/  BSSY B1, `(.L_x_131) ;  /* 0x0000006000017945 */ /* 0x000fe80003800000 */
[----:B------:R1:W-:Y:S01]  /*3e40*/  @!P4 STG.E.U8 desc[UR38][R6.64+0x58], R11 ;  /* 0x0000580b0600c986 */ /* 0x0003e2000c101126 */
[----:B------:R-:W-:Y:S05]  /*3e50*/  @P3 BRA `(.L_x_132) ;  /* 0x00000000000c3947 */ /* 0x000fea0003800000 */
[----:B------:R-:W1:Y:S02]  /*3e60*/  LDG.E.U8 R162, desc[UR38][R8.64+0x59] ;  /* 0x0000592608a27981 */ /* 0x000e64000c1e1100 */
[----:B-1----:R-:W-:-:S05]  /*3e70*/  PRMT R11, R162, 0x8880, RZ ;  /* 0x00008880a20b7816 */ /* 0x002fca00000000ff */
[----:B------:R-:W-:-:S07]  /*3e80*/  IMAD R10, R11, R22, RZ ;  /* 0x000000160b0a7224 */ /* 0x000fce00078e02ff */
.L_x_132:
[----:B------:R-:W-:Y:S05]  /*3e90*/  BSYNC B1 ;  /* 0x0000000000017941 */ /* 0x000fea0003800000 */
.L_x_131:
[----:B------:R-:W-:Y:S01]  /*3ea0*/  @!P3 IMAD R71, R71, R23, R10 ;  /* 0x000000174747b224 */ /* 0x000fe200078e020a */
[----:B------:R-:W-:Y:S04]  /*3eb0*/  BSSY B1, `(.L_x_133) ;  /* 0x0000006000017945 */ /* 0x000fe80003800000 */
[----:B------:R0:W-:Y:S01]  /*3ec0*/  @!P3 STG.E.U8 desc[UR38][R6.64+0x59], R71 ;  /* 0x000059470600b986 */ /* 0x0001e2000c101126 */
[----:B------:R-:W-:Y:S05]  /*3ed0*/  @P5 BRA `(.L_x_134) ;  /* 0x00000000000c5947 */ /* 0x000fea0003800000 */
[----:B------:R-:W1:Y:S02]  /*3ee0*/  LDG.E.U8 R162, desc[UR38][R2.64+0x60] ;  /* 0x0000602602a27981 */ /* 0x000e64000c1e1100 */
[----:B-1----:R-:W-:-:S05]  /*3ef0*/  PRMT R11, R162, 0x8880, RZ ;  /* 0x00008880a20b7816 */ /* 0x002fca00000000ff */
[----:B------:R-:W-:-:S07]  /*3f00*/  IMAD R10, R11, R22, RZ ;  /* 0x000000160b0a7224 */ /* 0x000fce00078e02ff */
.L_x_134:
[----:B------:R-:W-:Y:S05]  /*3f10*/  BSYNC B1 ;  /* 0x0000000000017941 */ /* 0x000fea0003800000 */
.L_x_133:
[----:B-1----:R-:W-:Y:S01]  /*3f20*/  @!P5 IMAD R11, R72, R23, R10 ;  /* 0x00000017480bd224 */ /* 0x002fe200078e020a */
[----:B------:R-:W-:Y:S04]  /*3f30*/  BSSY B1, `(.L_x_135) ;  /* 0x0000006000017945 */ /* 0x000fe80003800000 */
[----:B------:R1:W-:Y:S01]  /*3f40*/  @!P5 STG.E.U8 desc[UR38][R4.64+0x60], R11 ;  /* 0x0000600b0400d986 */ /* 0x0003e2000c101126 */
[----:B------:R-:W-:Y:S05]  /*3f50*/  @P6 BRA `(.L_x_136) ;  /* 0x00000000000c6947 */ /* 0x000fea0003800000 */
[----:B------:R-:W1:Y:S02]  /*3f60*/  LDG.E.U8 R162, desc[UR38][R2.64+0x61] ;  /* 0x0000612602a27981 */ /* 0x000e64000c1e1100 */
[----:B-1----:R-:W-:-:S05]  /*3f70*/  PRMT R11, R162, 0x8880, RZ ;  /* 0x00008880a20b7816 */ /* 0x002fca00000000ff */
[----:B------:R-:W-:-:S07]  /*3f80*/  IMAD R10, R11, R22, RZ ;  /* 0x000000160b0a7224 */ /* 0x000fce00078e02ff */
.L_x_136:
[----:B------:R-:W-:Y:S05]  /*3f90*/  BSYNC B1 ;  /* 0x0000000000017941 */ /* 0x000fea0003800000 */
.L_x_135:
[----:B------:R-:W-:Y:S01]  /*3fa0*/  @!P6 IMAD R73, R73, R23, R10 ;  /* 0x000000174949e224 */ /* 0x000fe200078e020a */
[----:B------:R-:W-:Y:S04]  /*3fb0*/  BSSY B1, `(.L_x_137) ;  /* 0x0000006000017945 */ /* 0x000fe80003800000 */
[----:B------:R0:W-:Y:S01]  /*3fc0*/  @!P6 STG.E.U8 desc[UR38][R4.64+0x61], R73 ;  /* 0x000061490400e986 */ /* 0x0001e2000c101126 */
[----:B------:R-:W-:Y:S05]  /*3fd0*/  @P2 BRA `(.L_x_138) ;  /* 0x00000000000c2947 */ /* 0x000fea0003800000 */
[----:B------:R-:W1:Y:S02]  /*3fe0*/  LDG.E.U8 R162, desc[UR38][R8.64+0x60] ;  /* 0x0000602608a27981 */ /* 0x000e64000c1e1100 */
[----:B-1----:R-:W-:-:S05]  /*3ff0*/  PRMT R11, R162, 0x8880, RZ ;  /* 0x00008880a20b7816 */ /* 0x002fca00000000ff */
[----:B------:R-:W-:-:S07]  /*4000*/  IMAD R10, R11, R22, RZ ;  /* 0x000000160b0a7224 */ /* 0x000fce00078e02ff */
.L_x_138:
[----:B------:R-:W-:Y:S05]  /*4010*/  BSYNC B1 ;  /* 0x0000000000017941 */ /* 0x000fea0003800000 */
.L_x_137:
        /* <DEDUP_REMOVED lines=12> */
.L_x_140:
[----:B------:R-:W-:Y:S05]  /*40e0*/  BSYNC B1 ;  /* 0x0000000000017941 */ /* 0x000fea0003800000 */
.L_x_139:
[----:B------:R-:W-:Y:S01]  /*40f0*/  @!P4 IMAD R75, R75, R23, R10 ;  /* 0x000000174b4bc224 */ /* 0x000fe200078e020a */
[----:B------:R-:W-:Y:S04]  /*4100*/  BSSY B1, `(.L_x_141) ;  /* 0x0000006000017945 */ /* 0x000fe80003800000 */
[----:B------:R0:W-:Y:S01]  /*4110*/  @!P4 STG.E.U8 desc[UR38][R6.64+0x61], R75 ;  /* 0x0000614b0600c986 */ /* 0x0001e2000c101126 */
[----:B------:R-:W-:Y:S05]  /*4120*/  @P3 BRA `(.L_x_142) ;  /* 0x00000000000c3947 */ /* 0x000fea0003800000 */
[----:B------:R-:W1:Y:S02]  /*4130*/  LDG.E.U8 R162, desc[UR38][R2.64+0x68] ;  /* 0x0000682602a27981 */ /* 0x000e64000c1e1100 */
[----:B-1----:R-:W-:-:S05]  /*4140*/  PRMT R11, R162, 0x8880, RZ ;  /* 0x00008880a20b7816 */ /* 0x002fca00000000ff */
[----:B------:R-:W-:-:S07]  /*4150*/  IMAD R10, R11, R22, RZ ;  /* 0x000000160b0a7224 */ /* 0x000fce00078e02ff */
.L_x_142:
[----:B------:R-:W-:Y:S05]  /*4160*/  BSYNC B1 ;  /* 0x0000000000017941 */ /* 0x000fea0003800000 */
.L_x_141:
[----:B-1----:R-:W-:Y:S01]  /*4170*/  @!P3 IMAD R11, R76, R23, R10 ;  /* 0x000000174c0bb224 */ /* 0x002fe200078e020a */
[----:B------:R-:W-:Y:S04]  /*4180*/  BSSY B1, `(.L_x_143) ;  /* 0x0000006000017945 */ /* 0x000fe80003800000 */
[----:B------:R1:W-:Y:S01]  /*4190*/  @!P3 STG.E.U8 desc[UR38][R4.64+0x68], R11 ;  /* 0x0000680b0400b986 */ /* 0x0003e2000c101126 */
[----:B------:R-:W-:Y:S05]  /*41a0*/  @P5 BRA `(.L_x_144) ;  /* 0x00000000000c5947 */ /* 0x000fea0003800000 */
[----:B------:R-:W1:Y:S02]  /*41b0*/  LDG.E.U8 R162, desc[UR38][R2.64+0x69] ;  /* 0x0000692602a27981 */ /* 0x000e64000c1e1100 */
[----:B-1----:R-:W-:-:S05]  /*41c0*/  PRMT R11, R162, 0x8880, RZ ;  /* 0x00008880a20b7816 */ /* 0x002fca00000000ff */
[----:B------:R-:W-:-:S07]  /*41d0*/  IMAD R10, R11, R22, RZ ;  /* 0x000000160b0a7224 */ /* 0x000fce00078e02ff */
.L_x_144:
[----:B------:R-:W-:Y:S05]  /*41e0*/  BSYNC B1 ;  /* 0x0000000000017941 */ /* 0x000fea0003800000 */
.L_x_143:
[----:B------:R-:W-:Y:S01]  /*41f0*/  @!P5 IMAD R77, R77, R23, R10 ;  /* 0x000000174d4dd224 */ /* 0x000fe200078e020a */
[----:B------:R-:W-:Y:S04]  /*4200*/  BSSY B1, `(.L_x_145) ;  /* 0x0000006000017945 */ /* 0x000fe80003800000 */
[----:B------:R0:W-:Y:S01]  /*4210*/  @!P5 STG.E.U8 desc[UR38][R4.64+0x69], R77 ;  /* 0x0000694d0400d986 */ /* 0x0001e2000c101126 */
[----:B------:R-:W-:Y:S05]  /*4220*/  @P6 BRA `(.L_x_146) ;  /* 0x00000000000c6947 */ /* 0x000fea0003800000 */
[----:B------:R-:W1:Y:S02]  /*4230*/  LDG.E.U8 R162, desc[UR38][R8.64+0x68] ;  /* 0x0000682608a27981 */ /* 0x000e64000c1e1100 */
[----:B-1----:R-:W-:-:S05]  /*4240*/  PRMT R11, R162, 0x8880, RZ ;  /* 0x00008880a20b7816 */ /* 0x002fca00000000ff */
[----:B------:R-:W-:-:S07]  /*4250*/  IMAD R10, R11, R22, RZ ;  /* 0x000000160b0a7224 */ /* 0x000fce00078e02ff */
.L_x_146:
[----:B------:R-:W-:Y:S05]  /*4260*/  BSYNC B1 ;  /* 0x0000000000017941 */ /* 0x000fea0003800000 */
.L_x_145:
[----:B-1----:R-:W-:Y:S01]  /*4270*/  @!P6 IMAD R11, R78, R23, R10 ;  /* 0x000000174e0be224 */ /* 0x002fe200078e020a */
[----:B------:R-:W-:Y:S04]  /*4280*/  BSSY B1, `(.L_x_147) ;  /* 0x0000006000017945 */ /* 0x000fe80003800000 */
[----:B------:R1:W-:Y:S01]  /*4290*/  @!P6 STG.E.U8 desc[UR38][R6.64+0x68], R11 ;  /* 0x0000680b0600e986 */ /* 0x0003e2000c101126 */
[----:B------:R-:W-:Y:S05]  /*42a0*/  @P2 BRA `(.L_x_148) ;  /* 0x00000000000c2947 */ /* 0x000fea0003800000 */
[----:B------:R-:W1:Y:S02]  /*42b0*/  LDG.E.U8 R162, desc[UR38][R8.64+0x69] ;  /* 0x0000692608a27981 */ /* 0x000e64000c1e1100 */
[----:B-1----:R-:W-:-:S05]  /*42c0*/  PRMT R11, R162, 0x8880, RZ ;  /* 0x00008880a20b7816 */ /* 0x002fca00000000ff */
[----:B------:R-:W-:-:S07]  /*42d0*/  IMAD R10, R11, R22, RZ ;  /* 0x000000160b0a7224 */ /* 0x000fce00078e02ff */
.L_x_148:
[----:B------:R-:W-:Y:S05]  /*42e0*/  BSYNC B1 ;  /* 0x0000000000017941 */ /* 0x000fea0003800000 */
.L_x_147:
        /* <DEDUP_REMOVED lines=12> */
.L_x_150:
[----:B------:R-:W-:Y:S05]  /*43b0*/  BSYNC B1 ;  /* 0x0000000000017941 */ /* 0x000fea0003800000 */
.L_x_149:
[----:B-1----:R-:W-:Y:S01]  /*43c0*/  @!P4 IMAD R11, R80, R23, R10 ;  /* 0x00000017500bc224 */ /* 0x002fe200078e020a */
[----:B------:R-:W-:Y:S04]  /*43d0*/  BSSY B1, `(.L_x_151) ;  /* 0x0000006000017945 */ /* 0x000fe80003800000 */
[----:B------:R1:W-:Y:S01]  /*43e0*/  @!P4 STG.E.U8 desc[UR38][R4.64+0x70], R11 ;  /* 0x0000700b0400c986 */ /* 0x0003e2000c101126 */
[----:B------:R-:W-:Y:S05]  /*43f0*/  @P3 BRA `(.L_x_152) ;  /* 0x00000000000c3947 */ /* 0x000fea0003800000 */
[----:B------:R-:W1:Y:S02]  /*4400*/  LDG.E.U8 R162, desc[UR38][R2.64+0x71] ;  /* 0x0000712602a27981 */ /* 0x000e64000c1e1100 */
[----:B-1----:R-:W-:-:S05]  /*4410*/  PRMT R11, R162, 0x8880, RZ ;  /* 0x00008880a20b7816 */ /* 0x002fca00000000ff */
[----:B------:R-:W-:-:S07]  /*4420*/  IMAD R10, R11, R22, RZ ;  /* 0x000000160b0a7224 */ /* 0x000fce00078e02ff */
.L_x_152:
[----:B------:R-:W-:Y:S05]  /*4430*/  BSYNC B1 ;  /* 0x0000000000017941 */ /* 0x000fea0003800000 */
.L_x_151:
[----:B------:R-:W-:Y:S01]  /*4440*/  @!P3 IMAD R81, R81, R23, R10 ;  /* 0x000000175151b224 */ /* 0x000fe200078e020a */
[----:B------:R-:W-:Y:S04]  /*4450*/  BSSY B1, `(.L_x_153) ;  /* 0x0000006000017945 */ /* 0x000fe80003800000 */
[----:B------:R0:W-:Y:S01]  /*4460*/  @!P3 STG.E.U8 desc[UR38][R4.64+0x71], R81 ;  /* 0x000071510400b986 */ /* 0x0001e2000c101126 */
[----:B------:R-:W-:Y:S05]  /*4470*/  @P5 BRA `(.L_x_154) ;  /* 0x00000000000c5947 */ /* 0x000fea0003800000 */
[----:B------:R-:W1:Y:S02]  /*4480*/  LDG.E.U8 R162, desc[UR38][R8.64+0x70] ;  /* 0x0000702608a27981 */ /* 0x000e64000c1e1100 */
[----:B-1----:R-:W-:-:S05]  /*4490*/  PRMT R11, R162, 0x8880, RZ ;  /* 0x00008880a20b7816 */ /* 0x002fca00000000ff */
[----:B------:R-:W-:-:S07]  /*44a0*/  IMAD R10, R11, R22, RZ ;  /* 0x000000160b0a7224 */ /* 0x000fce00078e02ff */
.L_x_154:
[----:B------:R-:W-:Y:S05]  /*44b0*/  BSYNC B1 ;  /* 0x0000000000017941 */ /* 0x000fea0003800000 */
.L_x_153:
[----:B-1----:R-:W-:Y:S01]  /*44c0*/  @!P5 IMAD R11, R82, R23, R10 ;  /* 0x00000017520bd224 */ /* 0x002fe200078e020a */
[----:B------:R-:W-:Y:S04]  /*44d0*/  BSSY B1, `(.L_x_155) ;  /* 0x0000006000017945 */ /* 0x000fe80003800000 */
[----:B------:R1:W-:Y:S01]  /*44e0*/  @!P5 STG.E.U8 desc[UR38][R6.64+0x70], R11 ;  /* 0x0000700b0600d986 */ /* 0x0003e2000c101126 */
[----:B------:R-:W-:Y:S05]  /*44f0*/  @P6 BRA `(.L_x_156) ;  /* 0x00000000000c6947 */ /* 0x000fea0003800000 */
[----:B------:R-:W1:Y:S02]  /*4500*/  LDG.E.U8 R162, desc[UR38][R8.64+0x71] ;  /* 0x0000712608a27981 */ /* 0x000e64000c1e1100 */
[----:B-1----:R-:W-:-:S05]  /*4510*/  PRMT R11, R162, 0x8880, RZ ;  /* 0x00008880a20b7816 */ /* 0x002fca00000000ff */
[----:B------:R-:W-:-:S07]  /*4520*/  IMAD R10, R11, R22, RZ ;  /* 0x000000160b0a7224 */ /* 0x000fce00078e02ff */
.L_x_156:
[----:B------:R-:W-:Y:S05]  /*4530*/  BSYNC B1 ;  /* 0x0000000000017941 */ /* 0x000fea0003800000 */
.L_x_155:
[----:B------:R-:W-:Y:S01]  /*4540*/  @!P6 IMAD R83, R83, R23, R10 ;  /* 0x000000175353e224 */ /* 0x000fe200078e020a */
[----:B------:R-:W-:Y:S04]  /*4550*/  BSSY B1, `(.L_x_157) ;  /* 0x0000006000017945 */ /* 0x000fe80003800000 */
[----:B------:R0:W-:Y:S01]  /*4560*/  @!P6 STG.E.U8 desc[UR38][R6.64+0x71], R83 ;  /* 0x000071530600e986 */ /* 0x0001e2000c101126 */
[----:B------:R-:W-:Y:S05]  /*4570*/  @P2 BRA `(.L_x_158) ;  /* 0x00000000000c2947 */ /* 0x000fea0003800000 */
[----:B------:R-:W1:Y:S02]  /*4580*/  LDG.E.U8 R162, desc[UR38][R2.64+0x78] ;  /* 0x0000782602a27981 */ /* 0x000e64000c1e1100 */
[----:B-1----:R-:W-:-:S05]  /*4590*/  PRMT R11, R162, 0x8880, RZ ;  /* 0x00008880a20b7816 */ /* 0x002fca00000000ff */
[----:B------:R-:W-:-:S07]  /*45a0*/  IMAD R10, R11, R22, RZ ;  /* 0x000000160b0a7224 */ /* 0x000fce00078e02ff */
.L_x_158:
[----:B------:R-:W-:Y:S05]  /*45b0*/  BSYNC B1 ;  /* 0x0000000000017941 */ /* 0x000fea0003800000 */
.L_x_157:
        /* <DEDUP_REMOVED lines=12> */
.L_x_160:
[----:B------:R-:W-:Y:S05]  /*4680*/  BSYNC B1 ;  /* 0x0000000000017941 */ /* 0x000fea0003800000 */
.L_x_159:
[----:B------:R-:W-:Y:S01]  /*4690*/  @!P4 IMAD R85, R85, R23, R10 ;  /* 0x000000175555c224 */ /* 0x000fe200078e020a */
[----:B------:R-:W-:Y:S04]  /*46a0*/  BSSY B1, `(.L_x_161) ;  /* 0x0000006000017945 */ /* 0x000fe80003800000 */
[----:B------:R0:W-:Y:S01]  /*46b0*/  @!P4 STG.E.U8 desc[UR38][R4.64+0x79], R85 ;  /* 0x000079550400c986 */ /* 0x0001e2000c101126 */
[----:B------:R-:W-:Y:S05]  /*46c0*/  @P3 BRA `(.L_x_162) ;  /* 0x00000000000c3947 */ /* 0x000fea0003800000 */
[----:B------:R-:W1:Y:S02]  /*46d0*/  LDG.E.U8 R162, desc[UR38][R8.64+0x78] ;  /* 0x0000782608a27981 */ /* 0x000e64000c1e1100 */
[----:B-1----:R-:W-:-:S05]  /*46e0*/  PRMT R11, R162, 0x8880, RZ ;  /* 0x00008880a20b7816 */ /* 0x002fca00000000ff */
[----:B------:R-:W-:-:S07]  /*46f0*/  IMAD R10, R11, R22, RZ ;  /* 0x000000160b0a7224 */ /* 0x000fce00078e02ff */
.L_x_162:
[----:B------:R-:W-:Y:S05]  /*4700*/  BSYNC B1 ;  /* 0x0000000000017941 */ /* 0x000fea0003800000 */
.L_x_161:
[----:B-1----:R-:W-:Y:S01]  /*4710*/  @!P3 IMAD R11, R86, R23, R10 ;  /* 0x00000017560bb224 */ /* 0x002fe200078e020a */
[----:B------:R-:W-:Y:S04]  /*4720*/  BSSY B1, `(.L_x_163) ;  /* 0x0000006000017945 */ /* 0x000fe80003800000 */
[----:B------:R1:W-:Y:S01]  /*4730*/  @!P3 STG.E.U8 desc[UR38][R6.64+0x78], R11 ;  /* 0x0000780b0600b986 */ /* 0x0003e2000c101126 */
[----:B------:R-:W-:Y:S05]  /*4740*/  @P5 BRA `(.L_x_164) ;  /* 0x00000000000c5947 */ /* 0x000fea0003800000 */
[----:B------:R-:W1:Y:S02]  /*4750*/  LDG.E.U8 R162, desc[UR38][R8.64+0x79] ;  /* 0x0000792608a27981 */ /* 0x000e64000c1e1100 */
[----:B-1----:R-:W-:-:S05]  /*4760*/  PRMT R11, R162, 0x8880, RZ ;  /* 0x00008880a20b7816 */ /* 0x002fca00000000ff */
[----:B------:R-:W-:-:S07]  /*4770*/  IMAD R10, R11, R22, RZ ;  /* 0x000000160b0a7224 */ /* 0x000fce00078e02ff */
.L_x_164:
[----:B------:R-:W-:Y:S05]  /*4780*/  BSYNC B1 ;  /* 0x0000000000017941 */ /* 0x000fea0003800000 */
.L_x_163:
[----:B------:R-:W-:Y:S01]  /*4790*/  @!P5 IMAD R87, R87, R23, R10 ;  /* 0x000000175757d224 */ /* 0x000fe200078e020a */
[----:B------:R-:W-:Y:S04]  /*47a0*/  BSSY B1, `(.L_x_165) ;  /* 0x0000006000017945 */ /* 0x000fe80003800000 */
[----:B------:R0:W-:Y:S01]  /*47b0*/  @!P5 STG.E.U8 desc[UR38][R6.64+0x79], R87 ;  /* 0x000079570600d986 */ /* 0x0001e2000c101126 */
[----:B------:R-:W-:Y:S05]  /*47c0*/  @P6 BRA `(.L_x_166) ;  /* 0x00000000000c6947 */ /* 0x000fea0003800000 */
[----:B------:R-:W1:Y:S02]  /*47d0*/  LDG.E.U8 R162, desc[UR38][R2.64+0x80] ;  /* 0x0000802602a27981 */ /* 0x000e64000c1e1100 */
[----:B-1----:R-:W-:-:S05]  /*47e0*/  PRMT R11, R162, 0x8880, RZ ;  /* 0x00008880a20b7816 */ /* 0x002fca00000000ff */
[----:B------:R-:W-:-:S07]  /*47f0*/  IMAD R10, R11, R22, RZ ;  /* 0x000000160b0a7224 */ /* 0x000fce00078e02ff */
.L_x_166:
[----:B------:R-:W-:Y:S05]  /*4800*/  BSYNC B1 ;  /* 0x0000000000017941 */ /* 0x000fea0003800000 */
.L_x_165:
[----:B-1----:R-:W-:Y:S01]  /*4810*/  @!P6 IMAD R11, R88, R23, R10 ;  /* 0x00000017580be224 */ /* 0x002fe200078e020a */
[----:B------:R-:W-:Y:S04]  /*4820*/  BSSY B1, `(.L_x_167) ;  /* 0x0000006000017945 */ /* 0x000fe80003800000 */
[----:B------:R1:W-:Y:S01]  /*4830*/  @!P6 STG.E.U8 desc[UR38][R4.64+0x80], R11 ;  /* 0x0000800b0400e986 */ /* 0x0003e2000c101126 */
[----:B------:R-:W-:Y:S05]  /*4840*/  @P2 BRA `(.L_x_168) ;  /* 0x00000000000c2947 */ /* 0x000fea0003800000 */
[----:B------:R-:W1:Y:S02]  /*4850*/  LDG.E.U8 R162, desc[UR38][R2.64+0x81] ;  /* 0x0000812602a27981 */ /* 0x000e64000c1e1100 */
[----:B-1----:R-:W-:-:S05]  /*4860*/  PRMT R11, R162, 0x8880, RZ ;  /* 0x00008880a20b7816 */ /* 0x002fca00000000ff */
[----:B------:R-:W-:-:S07]  /*4870*/  IMAD R10, R11, R22, RZ ;  /* 0x000000160b0a7224 */ /* 0x000fce00078e02ff */
.L_x_168:
[----:B------:R-:W-:Y:S05]  /*4880*/  BSYNC B1 ;  /* 0x0000000000017941 */ /* 0x000fea0003800000 */
.L_x_167:
        /* <DEDUP_REMOVED lines=12> */
.L_x_170:
[----:B------:R-:W-:Y:S05]  /*4950*/  BSYNC B1 ;  /* 0x0000000000017941 */ /* 0x000fea0003800000 */
.L_x_169:
[----:B-1----:R-:W-:Y:S01]  /*4960*/  @!P4 IMAD R11, R90, R23, R10 ;  /* 0x000000175a0bc224 */ /* 0x002fe200078e020a */
[----:B------:R-:W-:Y:S04]  /*4970*/  BSSY B1, `(.L_x_171) ;  /* 0x0000006000017945 */ /* 0x000fe80003800000 */
[----:B------:R1:W-:Y:S01]  /*4980*/  @!P4 STG.E.U8 desc[UR38][R6.64+0x80], R11 ;  /* 0x0000800b0600c986 */ /* 0x0003e2000c101126 */
[----:B------:R-:W-:Y:S05]  /*4990*/  @P3 BRA `(.L_x_172) ;  /* 0x00000000000c3947 */ /* 0x000fea0003800000 */
[----:B------:R-:W1:Y:S02]  /*49a0*/  LDG.E.U8 R162, desc[UR38][R8.64+0x81] ;  /* 0x0000812608a27981 */ /* 0x000e64000c1e1100 */
[----:B-1----:R-:W-:-:S05]  /*49b0*/  PRMT R11, R162, 0x8880, RZ ;  /* 0x00008880a20b7816 */ /* 0x002fca00000000ff */
[----:B------:R-:W-:-:S07]  /*49c0*/  IMAD R10, R11, R22, RZ ;  /* 0x000000160b0a7224 */ /* 0x000fce00078e02ff */
.L_x_172:
[----:B------:R-:W-:Y:S05]  /*49d0*/  BSYNC B1 ;  /* 0x0000000000017941 */ /* 0x000fea0003800000 */
.L_x_171:
[----:B------:R-:W-:Y:S01]  /*49e0*/  @!P3 IMAD R91, R91, R23, R10 ;  /* 0x000000175b5bb224 */ /* 0x000fe200078e020a */
[----:B------:R-:W-:Y:S04]  /*49f0*/  BSSY B1, `(.L_x_173) ;  /* 0x0000006000017945 */ /* 0x000fe80003800000 */
[----:B------:R0:W-:Y:S01]  /*4a00*/  @!P3 STG.E.U8 desc[UR38][R6.64+0x81], R91 ;  /* 0x0000815b0600b986 */ /* 0x0001e2000c101126 */
[----:B------:R-:W-:Y:S05]  /*4a10*/  @P5 BRA `(.L_x_174) ;  /* 0x00000000000c5947 */ /* 0x000fea0003800000 */
[----:B------:R-:W1:Y:S02]  /*4a20*/  LDG.E.U8 R162, desc[UR38][R2.64+0x88] ;  /* 0x0000882602a27981 */ /* 0x000e64000c1e1100 */
[----:B-1----:R-:W-:-:S05]  /*4a30*/  PRMT R11, R162, 0x8880, RZ ;  /* 0x00008880a20b7816 */ /* 0x002fca00000000ff */
[----:B------:R-:W-:-:S07]  /*4a40*/  IMAD R10, R11, R22, RZ ;  /* 0x000000160b0a7224 */ /* 0x000fce00078e02ff */
.L_x_174:
[----:B------:R-:W-:Y:S05]  /*4a50*/  BSYNC B1 ;  /* 0x0000000000017941 */ /* 0x000fea0003800000 */
.L_x_173:
[----:B-1----:R-:W-:Y:S01]  /*4a60*/  @!P5 IMAD R11, R92, R23, R10 ;  /* 0x000000175c0bd224 */ /* 0x002fe200078e020a */
[----:B------:R-:W-:Y:S04]  /*4a70*/  BSSY B1, `(.L_x_175) ;  /* 0x0000006000017945 */ /* 0x000fe80003800000 */
[----:B------:R1:W-:Y:S01]  /*4a80*/  @!P5 STG.E.U8 desc[UR38][R4.64+0x88], R11 ;  /* 0x0000880b0400d986 */ /* 0x0003e2000c101126 */
[----:B------:R-:W-:Y:S05]  /*4a90*/  @P6 BRA `(.L_x_176) ;  /* 0x00000000000c6947 */ /* 0x000fea0003800000 */
[----:B------:R-:W1:Y:S02]  /*4aa0*/  LDG.E.U8 R162, desc[UR38][R2.64+0x89] ;  /* 0x0000892602a27981 */ /* 0x000e64000c1e1100 */
[----:B-1----:R-:W-:-:S05]  /*4ab0*/  PRMT R11, R162, 0x8880, RZ ;  /* 0x00008880a20b7816 */ /* 0x002fca00000000ff */
[----:B------:R-:W-:-:S07]  /*4ac0*/  IMAD R10, R11, R22, RZ ;  /* 0x000000160b0a7224 */ /* 0x000fce00078e02ff */
.L_x_176:
[----:B------:R-:W-:Y:S05]  /*4ad0*/  BSYNC B1 ;  /* 0x0000000000017941 */ /* 0x000fea0003800000 */
.L_x_175:
[----:B------:R-:W-:Y:S01]  /*4ae0*/  @!P6 IMAD R93, R93, R23, R10 ;  /* 0x000000175d5de224 */ /* 0x000fe200078e020a */
[----:B------:R-:W-:Y:S04]  /*4af0*/  BSSY B1, `(.L_x_177) ;  /* 0x0000006000017945 */ /* 0x000fe80003800000 */
[----:B------:R0:W-:Y:S01]  /*4b00*/  @!P6 STG.E.U8 desc[UR38][R4.64+0x89], R93 ;  /* 0x0000895d0400e986 */ /* 0x0001e2000c101126 */
[----:B------:R-:W-:Y:S05]  /*4b10*/  @P2 BRA `(.L_x_178) ;  /* 0x00000000000c2947 */ /* 0x000fea0003800000 */
[----:B------:R-:W1:Y:S02]  /*4b20*/  LDG.E.U8 R162, desc[UR38][R8.64+0x88] ;  /* 0x0000882608a27981 */ /* 0x000e64000c1e1100 */
[----:B-1----:R-:W-:-:S05]  /*4b30*/  PRMT R11, R162, 0x8880, RZ ;  /* 0x00008880a20b7816 */ /* 0x002fca00000000ff */
[----:B------:R-:W-:-:S07]  /*4b40*/  IMAD R10, R11, R22, RZ ;  /* 0x000000160b0a7224 */ /* 0x000fce00078e02ff */
.L_x_178:
[----:B------:R-:W-:Y:S05]  /*4b50*/  BSYNC B1 ;  /* 0x0000000000017941 */ /* 0x000fea0003800000 */
.L_x_177:
        /* <DEDUP_REMOVED lines=12> */
.L_x_180:
[----:B------:R-:W-:Y:S05]  /*4c20*/  BSYNC B1 ;  /* 0x0000000000017941 */ /* 0x000fea0003800000 */
.L_x_179:
[----:B------:R-:W-:Y:S01]  /*4c30*/  @!P4 IMAD R95, R95, R23, R10 ;  /* 0x000000175f5fc224 */ /* 0x000fe200078e020a */
[----:B------:R-:W-:Y:S04]  /*4c40*/  BSSY B1, `(.L_x_181) ;  /* 0x0000006000017945 */ /* 0x000fe80003800000 */
[----:B------:R0:W-:Y:S01]  /*4c50*/  @!P4 STG.E.U8 desc[UR38][R6.64+0x89], R95 ;  /* 0x0000895f0600c986 */ /* 0x0001e2000c101126 */
[----:B------:R-:W-:Y:S05]  /*4c60*/  @P3 BRA `(.L_x_182) ;  /* 0x00000000000c3947 */ /* 0x000fea0003800000 */
[----:B------:R-:W1:Y:S02]  /*4c70*/  LDG.E.U8 R162, desc[UR38][R2.64+0x90] ;  /* 0x0000902602a27981 */ /* 0x000e64000c1e1100 */
[----:B-1----:R-:W-:-:S05]  /*4c80*/  PRMT R11, R162, 0x8880, RZ ;  /* 0x00008880a20b7816 */ /* 0x002fca00000000ff */
[----:B------:R-:W-:-:S07]  /*4c90*/  IMAD R10, R11, R22, RZ ;  /* 0x000000160b0a7224 */ /* 0x000fce00078e02ff */
.L_x_182:
[----:B------:R-:W-:Y:S05]  /*4ca0*/  BSYNC B1 ;  /* 0x0000000000017941 */ /* 0x000fea0003800000 */
.L_x_181:
[----:B-1----:R-:W-:Y:S01]  /*4cb0*/  @!P3 IMAD R11, R96, R23, R10 ;  /* 0x00000017600bb224 */ /* 0x002fe200078e020a */
[----:B------:R-:W-:Y:S04]  /*4cc0*/  BSSY B1, `(.L_x_183) ;  /* 0x0000006000017945 */ /* 0x000fe80003800000 */
[----:B------:R1:W-:Y:S01]  /*4cd0*/  @!P3 STG.E.U8 desc[UR38][R4.64+0x90], R11 ;  /* 0x0000900b0400b986 */ /* 0x0003e2000c101126 */
[----:B------:R-:W-:Y:S05]  /*4ce0*/  @P5 BRA `(.L_x_184) ;  /* 0x00000000000c5947 */ /* 0x000fea0003800000 */
[----:B------:R-:W1:Y:S02]  /*4cf0*/  LDG.E.U8 R162, desc[UR38][R2.64+0x91] ;  /* 0x0000912602a27981 */ /* 0x000e64000c1e1100 */
[----:B-1----:R-:W-:-:S05]  /*4d00*/  PRMT R11, R162, 0x8880, RZ ;  /* 0x00008880a20b7816 */ /* 0x002fca00000000ff */
[----:B------:R-:W-:-:S07]  /*4d10*/  IMAD R10, R11, R22, RZ ;  /* 0x000000160b0a7224 */ /* 0x000fce00078e02ff */
.L_x_184:
[----:B------:R-:W-:Y:S05]  /*4d20*/  BSYNC B1 ;  /* 0x0000000000017941 */ /* 0x000fea0003800000 */
.L_x_183:
[----:B------:R-:W-:Y:S01]  /*4d30*/  @!P5 IMAD R97, R97, R23, R10 ;  /* 0x000000176161d224 */ /* 0x000fe200078e020a */
[----:B------:R-:W-:Y:S04]  /*4d40*/  BSSY B1, `(.L_x_185) ;  /* 0x0000006000017945 */ /* 0x000fe80003800000 */
[----:B------:R0:W-:Y:S01]  /*4d50*/  @!P5 STG.E.U8 desc[UR38][R4.64+0x91], R97 ;  /* 0x000091610400d986 */ /* 0x0001e2000c101126 */
[----:B------:R-:W-:Y:S05]  /*4d60*/  @P6 BRA `(.L_x_186) ;  /* 0x00000000000c6947 */ /* 0x000fea0003800000 */
[----:B------:R-:W1:Y:S02]  /*4d70*/  LDG.E.U8 R162, desc[UR38][R8.64+0x90] ;  /* 0x0000902608a27981 */ /* 0x000e64000c1e1100 */
[----:B-1----:R-:W-:-:S05]  /*4d80*/  PRMT R11, R162, 0x8880, RZ ;  /* 0x00008880a20b7816 */ /* 0x002fca00000000ff */
[----:B------:R-:W-:-:S07]  /*4d90*/  IMAD R10, R11, R22, RZ ;  /* 0x000000160b0a7224 */ /* 0x000fce00078e02ff */
.L_x_186:
[----:B------:R-:W-:Y:S05]  /*4da0*/  BSYNC B1 ;  /* 0x0000000000017941 */ /* 0x000fea0003800000 */
.L_x_185:
[----:B-1----:R-:W-:Y:S01]  /*4db0*/  @!P6 IMAD R11, R98, R23, R10 ;  /* 0x00000017620be224 */ /* 0x002fe200078e020a */
[----:B------:R-:W-:Y:S04]  /*4dc0*/  BSSY B1, `(.L_x_187) ;  /* 0x0000006000017945 */ /* 0x000fe80003800000 */
[----:B------:R1:W-:Y:S01]  /*4dd0*/  @!P6 STG.E.U8 desc[UR38][R6.64+0x90], R11 ;  /* 0x0000900b0600e986 */ /* 0x0003e2000c101126 */
[----:B------:R-:W-:Y:S05]  /*4de0*/  @P2 BRA `(.L_x_188) ;  /* 0x00000000000c2947 */ /* 0x000fea0003800000 */
[----:B------:R-:W1:Y:S02]  /*4df0*/  LDG.E.U8 R162, desc[UR38][R8.64+0x91] ;  /* 0x0000912608a27981 */ /* 0x000e64000c1e1100 */
[----:B-1----:R-:W-:-:S05]  /*4e00*/  PRMT R11, R162, 0x8880, RZ ;  /* 0x00008880a20b7816 */ /* 0x002fca00000000ff */
[----:B------:R-:W-:-:S07]  /*4e10*/  IMAD R10, R11, R22, RZ ;  /* 0x000000160b0a7224 */ /* 0x000fce00078e02ff */
.L_x_188:
[----:B------:R-:W-:Y:S05]  /*4e20*/  BSYNC B1 ;  /* 0x0000000000017941 */ /* 0x000fea0003800000 */
.L_x_187:
        /* <DEDUP_REMOVED lines=12> */
.L_x_190:
[----:B------:R-:W-:Y:S05]  /*4ef0*/  BSYNC B1 ;  /* 0x0000000000017941 */ /* 0x000fea0003800000 */
.L_x_189:
[----:B-1----:R-:W-:Y:S01]  /*4f00*/  @!P4 IMAD R11, R100, R23, R10 ;  /* 0x00000017640bc224 */ /* 0x002fe200078e020a */
[----:B------:R-:W-:Y:S04]  /*4f10*/  BSSY B1, `(.L_x_191) ;  /* 0x0000006000017945 */ /* 0x000fe80003800000 */
[----:B------:R1:W-:Y:S01]  /*4f20*/  @!P4 STG.E.U8 desc[UR38][R4.64+0x98], R11 ;  /* 0x0000980b0400c986 */ /* 0x0003e2000c101126 */
[----:B------:R-:W-:Y:S05]  /*4f30*/  @P3 BRA `(.L_x_192) ;  /* 0x00000000000c3947 */ /* 0x000fea0003800000 */
[----:B------:R-:W1:Y:S02]  /*4f40*/  LDG.E.U8 R162, desc[UR38][R2.64+0x99] ;  /* 0x0000992602a27981 */ /* 0x000e64000c1e1100 */
[----:B-1----:R-:W-:-:S05]  /*4f50*/  PRMT R11, R162, 0x8880, RZ ;  /* 0x00008880a20b7816 */ /* 0x002fca00000000ff */
[----:B------:R-:W-:-:S07]  /*4f60*/  IMAD R10, R11, R22, RZ ;  /* 0x000000160b0a7224 */ /* 0x000fce00078e02ff */
.L_x_192:
[----:B------:R-:W-:Y:S05]  /*4f70*/  BSYNC B1 ;  /* 0x0000000000017941 */ /* 0x000fea0003800000 */
.L_x_191:
[----:B------:R-:W-:Y:S01]  /*4f80*/  @!P3 IMAD R101, R101, R23, R10 ;  /* 0x000000176565b224 */ /* 0x000fe200078e020a */
[----:B------:R-:W-:Y:S04]  /*4f90*/  BSSY B1, `(.L_x_193) ;  /* 0x0000006000017945 */ /* 0x000fe80003800000 */
[----:B------:R0:W-:Y:S01]  /*4fa0*/  @!P3 STG.E.U8 desc[UR38][R4.64+0x99], R101 ;  /* 0x000099650400b986 */ /* 0x0001e2000c101126 */
[----:B------:R-:W-:Y:S05]  /*4fb0*/  @P5 BRA `(.L_x_194) ;  /* 0x00000000000c5947 */ /* 0x000fea0003800000 */
[----:B------:R-:W1:Y:S02]  /*4fc0*/  LDG.E.U8 R162, desc[UR38][R8.64+0x98] ;  /* 0x0000982608a27981 */ /* 0x000e64000c1e1100 */
[----:B-1----:R-:W-:-:S05]  /*4fd0*/  PRMT R11, R162, 0x8880, RZ ;  /* 0x00008880a20b7816 */ /* 0x002fca00000000ff */
[----:B------:R-:W-:-:S07]  /*4fe0*/  IMAD R10, R11, R22, RZ ;  /* 0x000000160b0a7224 */ /* 0x000fce00078e02ff */
.L_x_194:
[----:B------:R-:W-:Y:S05]  /*4ff0*/  BSYNC B1 ;  /* 0x0000000000017941 */ /* 0x000fea0003800000 */
.L_x_193:
[----:B-1----:R-:W-:Y:S01]  /*5000*/  @!P5 IMAD R11, R102, R23, R10 ;  /* 0x00000017660bd224 */ /* 0x002fe200078e020a */
[----:B------:R-:W-:Y:S04]  /*5010*/  BSSY B1, `(.L_x_195) ;  /* 0x0000006000017945 */ /* 0x000fe80003800000 */
[----:B------:R1:W-:Y:S01]  /*5020*/  @!P5 STG.E.U8 desc[UR38][R6.64+0x98], R11 ;  /* 0x0000980b0600d986 */ /* 0x0003e2000c101126 */
[----:B------:R-:W-:Y:S05]  /*5030*/  @P6 BRA `(.L_x_196) ;  /* 0x00000000000c6947 */ /* 0x000fea0003800000 */
[----:B------:R-:W1:Y:S02]  /*5040*/  LDG.E.U8 R162, desc[UR38][R8.64+0x99] ;  /* 0x0000992608a27981 */ /* 0x000e64000c1e1100 */
[----:B-1----:R-:W-:-:S05]  /*5050*/  PRMT R11, R162, 0x8880, RZ ;  /* 0x00008880a20b7816 */ /* 0x002fca00000000ff */
[----:B------:R-:W-:-:S07]  /*5060*/  IMAD R10, R11, R22, RZ ;  /* 0x000000160b0a7224 */ /* 0x000fce00078e02ff */
.L_x_196:
[----:B------:R-:W-:Y:S05]  /*5070*/  BSYNC B1 ;  /* 0x0000000000017941 */ /* 0x000fea0003800000 */
.L_x_195:
[----:B------:R-:W-:Y:S01]  /*5080*/  @!P6 IMAD R103, R103, R23, R10 ;  /* 0x000000176767e224 */ /* 0x000fe200078e020a */
[----:B------:R-:W-:Y:S04]  /*5090*/  BSSY B1, `(.L_x_197) ;  /* 0x0000006000017945 */ /* 0x000fe80003800000 */
[----:B------:R0:W-:Y:S01]  /*50a0*/  @!P6 STG.E.U8 desc[UR38][R6.64+0x99], R103 ;  /* 0x000099670600e986 */ /* 0x0001e2000c101126 */
[----:B------:R-:W-:Y:S05]  /*50b0*/  @P2 BRA `(.L_x_198) ;  /* 0x00000000000c2947 */ /* 0x000fea0003800000 */
[----:B------:R-:W1:Y:S02]  /*50c0*/  LDG.E.U8 R162, desc[UR38][R2.64+0xa0] ;  /* 0x0000a02602a27981 */ /* 0x000e64000c1e1100 */
[----:B-1----:R-:W-:-:S05]  /*50d0*/  PRMT R11, R162, 0x8880, RZ ;  /* 0x00008880a20b7816 */ /* 0x002fca00000000ff */
[----:B------:R-:W-:-:S07]  /*50e0*/  IMAD R10, R11, R22, RZ ;  /* 0x000000160b0a7224 */ /* 0x000fce00078e02ff */
.L_x_198:
[----:B------:R-:W-:Y:S05]  /*50f0*/  BSYNC B1 ;  /* 0x0000000000017941 */ /* 0x000fea0003800000 */
.L_x_197:
        /* <DEDUP_REMOVED lines=12> */
.L_x_200:
[----:B------:R-:W-:Y:S05]  /*51c0*/  BSYNC B1 ;  /* 0x0000000000017941 */ /* 0x000fea0003800000 */
.L_x_199:
[----:B------:R-:W-:Y:S01]  /*51d0*/  @!P4 IMAD R105, R105, R23, R10 ;  /* 0x000000176969c224 */ /* 0x000fe200078e020a */
[----:B------:R-:W-:Y:S04]  /*51e0*/  BSSY B1, `(.L_x_201) ;  /* 0x0000006000017945 */ /* 0x000fe80003800000 */
[----:B------:R0:W-:Y:S01]  /*51f0*/  @!P4 STG.E.U8 desc[UR38][R4.64+0xa1], R105 ;  /* 0x0000a1690400c986 */ /* 0x0001e2000c101126 */
[----:B------:R-:W-:Y:S05]  /*5200*/  @P3 BRA `(.L_x_202) ;  /* 0x00000000000c3947 */ /* 0x000fea0003800000 */
[----:B------:R-:W1:Y:S02]  /*5210*/  LDG.E.U8 R162, desc[UR38][R8.64+0xa0] ;  /* 0x0000a02608a27981 */ /* 0x000e64000c1e1100 */
[----:B-1----:R-:W-:-:S05]  /*5220*/  PRMT R11, R162, 0x8880, RZ ;  /* 0x00008880a20b7816 */ /* 0x002fca00000000ff */
[----:B------:R-:W-:-:S07]  /*5230*/  IMAD R10, R11, R22, RZ ;  /* 0x000000160b0a7224 */ /* 0x000fce00078e02ff */
.L_x_202:
[----:B------:R-:W-:Y:S05]  /*5240*/  BSYNC B1 ;  /* 0x0000000000017941 */ /* 0x000fea0003800000 */
.L_x_201:
[----:B-1----:R-:W-:Y:S01]  /*5250*/  @!P3 IMAD R11, R106, R23, R10 ;  /* 0x000000176a0bb224 */ /* 0x002fe200078e020a */
[----:B------:R-:W-:Y:S04]  /*5260*/  BSSY B1, `(.L_x_203) ;  /* 0x0000006000017945 */ /* 0x000fe80003800000 */
[----:B------:R1:W-:Y:S01]  /*5270*/  @!P3 STG.E.U8 desc[UR38][R6.64+0xa0], R11 ;  /* 0x0000a00b0600b986 */ /* 0x0003e2000c101126 */
[----:B------:R-:W-:Y:S05]  /*5280*/  @P5 BRA `(.L_x_204) ;  /* 0x00000000000c5947 */ /* 0x000fea0003800000 */
[----:B------:R-:W1:Y:S02]  /*5290*/  LDG.E.U8 R162, desc[UR38][R8.64+0xa1] ;  /* 0x0000a12608a27981 */ /* 0x000e64000c1e1100 */
[----:B-1----:R-:W-:-:S05]  /*52a0*/  PRMT R11, R162, 0x8880, RZ ;  /* 0x00008880a20b7816 */ /* 0x002fca00000000ff */
[----:B------:R-:W-:-:S07]  /*52b0*/  IMAD R10, R11, R22, RZ ;  /* 0x000000160b0a7224 */ /* 0x000fce00078e02ff */
.L_x_204:
[----:B------:R-:W-:Y:S05]  /*52c0*/  BSYNC B1 ;  /* 0x0000000000017941 */ /* 0x000fea0003800000 */
.L_x_203:
[----:B------:R-:W-:Y:S01]  /*52d0*/  @!P5 IMAD R107, R107, R23, R10 ;  /* 0x000000176b6bd224 */ /* 0x000fe200078e020a */
[----:B------:R-:W-:Y:S04]  /*52e0*/  BSSY B1, `(.L_x_205) ;  /* 0x0000006000017945 */ /* 0x000fe80003800000 */
[----:B------:R0:W-:Y:S01]  /*52f0*/  @!P5 STG.E.U8 desc[UR38][R6.64+0xa1], R107 ;  /* 0x0000a16b0600d986 */ /* 0x0001e2000c101126 */
[----:B------:R-:W-:Y:S05]  /*5300*/  @P6 BRA `(.L_x_206) ;  /* 0x00000000000c6947 */ /* 0x000fea0003800000 */
[----:B------:R-:W1:Y:S02]  /*5310*/  LDG.E.U8 R162, desc[UR38][R2.64+0xa8] ;  /* 0x0000a82602a27981 */ /* 0x000e64000c1e1100 */
[----:B-1----:R-:W-:-:S05]  /*5320*/  PRMT R11, R162, 0x8880, RZ ;  /* 0x00008880a20b7816 */ /* 0x002fca00000000ff */
[----:B------:R-:W-:-:S07]  /*5330*/  IMAD R10, R11, R22, RZ ;  /* 0x000000160b0a7224 */ /* 0x000fce00078e02ff */
.L_x_206:
[----:B------:R-:W-:Y:S05]  /*5340*/  BSYNC B1 ;  /* 0x0000000000017941 */ /* 0x000fea0003800000 */
.L_x_205:
[----:B-1----:R-:W-:Y:S01]  /*5350*/  @!P6 IMAD R11, R108, R23, R10 ;  /* 0x000000176c0be224 */ /* 0x002fe200078e020a */
[----:B------:R-:W-:Y:S04]  /*5360*/  BSSY B1, `(.L_x_207) ;  /* 0x0000006000017945 */ /* 0x000fe80003800000 */
[----:B------:R1:W-:Y:S01]  /*5370*/  @!P6 STG.E.U8 desc[UR38][R4.64+0xa8], R11 ;  /* 0x0000a80b0400e986 */ /* 0x0003e2000c101126 */
[----:B------:R-:W-:Y:S05]  /*5380*/  @P2 BRA `(.L_x_208) ;  /* 0x00000000000c2947 */ /* 0x000fea0003800000 */
[----:B------:R-:W1:Y:S02]  /*5390*/  LDG.E.U8 R162, desc[UR38][R2.64+0xa9] ;  /* 0x0000a92602a27981 */ /* 0x000e64000c1e1100 */
[----:B-1----:R-:W-:-:S05]  /*53a0*/  PRMT R11, R162, 0x8880, RZ ;  /* 0x00008880a20b7816 */ /* 0x002fca00000000ff */
[----:B------:R-:W-:-:S07]  /*53b0*/  IMAD R10, R11, R22, RZ ;  /* 0x000000160b0a7224 */ /* 0x000fce00078e02ff */
.L_x_208:
[----:B------:R-:W-:Y:S05]  /*53c0*/  BSYNC B1 ;  /* 0x0000000000017941 */ /* 0x000fea0003800000 */
.L_x_207:
        /* <DEDUP_REMOVED lines=12> */
.L_x_210:
[----:B------:R-:W-:Y:S05]  /*5490*/  BSYNC B1 ;  /* 0x0000000000017941 */ /* 0x000fea0003800000 */
.L_x_209:
[----:B-1----:R-:W-:Y:S01]  /*54a0*/  @!P4 IMAD R11, R110, R23, R10 ;  /* 0x000000176e0bc224 */ /* 0x002fe200078e020a */
[----:B------:R-:W-:Y:S04]  /*54b0*/  BSSY B1, `(.L_x_211) ;  /* 0x0000006000017945 */ /* 0x000fe80003800000 */
[----:B------:R1:W-:Y:S01]  /*54c0*/  @!P4 STG.E.U8 desc[UR38][R6.64+0xa8], R11 ;  /* 0x0000a80b0600c986 */ /* 0x0003e2000c101126 */
[----:B------:R-:W-:Y:S05]  /*54d0*/  @P3 BRA `(.L_x_212) ;  /* 0x00000000000c3947 */ /* 0x000fea0003800000 */
[----:B------:R-:W1:Y:S02]  /*54e0*/  LDG.E.U8 R162, desc[UR38][R8.64+0xa9] ;  /* 0x0000a92608a27981 */ /* 0x000e64000c1e1100 */
[----:B-1----:R-:W-:-:S05]  /*54f0*/  PRMT R11, R162, 0x8880, RZ ;  /* 0x00008880a20b7816 */ /* 0x002fca00000000ff */
[----:B------:R-:W-:-:S07]  /*5500*/  IMAD R10, R11, R22, RZ ;  /* 0x000000160b0a7224 */ /* 0x000fce00078e02ff */
.L_x_212:
[----:B------:R-:W-:Y:S05]  /*5510*/  BSYNC B1 ;  /* 0x0000000000017941 */ /* 0x000fea0003800000 */
.L_x_211:
[----:B------:R-:W-:Y:S01]  /*5520*/  @!P3 IMAD R111, R111, R23, R10 ;  /* 0x000000176f6fb224 */ /* 0x000fe200078e020a */
[----:B------:R-:W-:Y:S04]  /*5530*/  BSSY B1, `(.L_x_213) ;  /* 0x0000006000017945 */ /* 0x000fe80003800000 */
[----:B------:R0:W-:Y:S01]  /*5540*/  @!P3 STG.E.U8 desc[UR38][R6.64+0xa9], R111 ;  /* 0x0000a96f0600b986 */ /* 0x0001e2000c101126 */
[----:B------:R-:W-:Y:S05]  /*5550*/  @P5 BRA `(.L_x_214) ;  /* 0x00000000000c5947 */ /* 0x000fea0003800000 */
[----:B------:R-:W1:Y:S02]  /*5560*/  LDG.E.U8 R162, desc[UR38][R2.64+0xb0] ;  /* 0x0000b02602a27981 */ /* 0x000e64000c1e1100 */
[----:B-1----:R-:W-:-:S05]  /*5570*/  PRMT R11, R162, 0x8880, RZ ;  /* 0x00008880a20b7816 */ /* 0x002fca00000000ff */
[----:B------:R-:W-:-:S07]  /*5580*/  IMAD R10, R11, R22, RZ ;  /* 0x000000160b0a7224 */ /* 0x000fce00078e02ff */
.L_x_214:
[----:B------:R-:W-:Y:S05]  /*5590*/  BSYNC B1 ;  /* 0x0000000000017941 */ /* 0x000fea0003800000 */
.L_x_213:
[----:B-1----:R-:W-:Y:S01]  /*55a0*/  @!P5 IMAD R11, R112, R23, R10 ;  /* 0x00000017700bd224 */ /* 0x002fe200078e020a */
[----:B------:R-:W-:Y:S04]  /*55b0*/  BSSY B1, `(.L_x_215) ;  /* 0x0000006000017945 */ /* 0x000fe80003800000 */
[----:B------:R1:W-:Y:S01]  /*55c0*/  @!P5 STG.E.U8 desc[UR38][R4.64+0xb0], R11 ;  /* 0x0000b00b0400d986 */ /* 0x0003e2000c101126 */
[----:B------:R-:W-:Y:S05]  /*55d0*/  @P6 BRA `(.L_x_216) ;  /* 0x00000000000c6947 */ /* 0x000fea0003800000 */
[----:B------:R-:W1:Y:S02]  /*55e0*/  LDG.E.U8 R162, desc[UR38][R2.64+0xb1] ;  /* 0x0000b12602a27981 */ /* 0x000e64000c1e1100 */
[----:B-1----:R-:W-:-:S05]  /*55f0*/  PRMT R11, R162, 0x8880, RZ ;  /* 0x00008880a20b7816 */ /* 0x002fca00000000ff */
[----:B------:R-:W-:-:S07]  /*5600*/  IMAD R10, R11, R22, RZ ;  /* 0x000000160b0a7224 */ /* 0x000fce00078e02ff */
.L_x_216:
[----:B------:R-:W-:Y:S05]  /*5610*/  BSYNC B1 ;  /* 0x0000000000017941 */ /* 0x000fea0003800000 */
.L_x_215:
[----:B------:R-:W-:Y:S01]  /*5620*/  @!P6 IMAD R113, R113, R23, R10 ;  /* 0x000000177171e224 */ /* 0x000fe200078e020a */
[----:B------:R-:W-:Y:S04]  /*5630*/  BSSY B1, `(.L_x_217) ;  /* 0x0000006000017945 */ /* 0x000fe80003800000 */
[----:B------:R0:W-:Y:S01]  /*5640*/  @!P6 STG.E.U8 desc[UR38][R4.64+0xb1], R113 ;  /* 0x0000b1710400e986 */ /* 0x0001e2000c101126 */
[----:B------:R-:W-:Y:S05]  /*5650*/  @P2 BRA `(.L_x_218) ;  /* 0x00000000000c2947 */ /* 0x000fea0003800000 */
[----:B------:R-:W1:Y:S02]  /*5660*/  LDG.E.U8 R162, desc[UR38][R8.64+0xb0] ;  /* 0x0000b02608a27981 */ /* 0x000e64000c1e1100 */
[----:B-1----:R-:W-:-:S05]  /*5670*/  PRMT R11, R162, 0x8880, RZ ;  /* 0x00008880a20b7816 */ /* 0x002fca00000000ff */
[----:B------:R-:W-:-:S07]  /*5680*/  IMAD R10, R11, R22, RZ ;  /* 0x000000160b0a7224 */ /* 0x000fce00078e02ff */
.L_x_218:
[----:B------:R-:W-:Y:S05]  /*5690*/  BSYNC B1 ;  /* 0x0000000000017941 */ /* 0x000fea0003800000 */
.L_x_217:
        /* <DEDUP_REMOVED lines=12> */
.L_x_220:
[----:B------:R-:W-:Y:S05]  /*5760*/  BSYNC B1 ;  /* 0x0000000000017941 */ /* 0x000fea0003800000 */
.L_x_219:
[----:B------:R-:W-:Y:S01]  /*5770*/  @!P4 IMAD R115, R115, R23, R10 ;  /* 0x000000177373c224 */ /* 0x000fe200078e020a */
[----:B------:R-:W-:Y:S04]  /*5780*/  BSSY B1, `(.L_x_221) ;  /* 0x0000006000017945 */ /* 0x000fe80003800000 */
[----:B------:R0:W-:Y:S01]  /*5790*/  @!P4 STG.E.U8 desc[UR38][R6.64+0xb1], R115 ;  /* 0x0000b1730600c986 */ /* 0x0001e2000c101126 */
[----:B------:R-:W-:Y:S05]  /*57a0*/  @P3 BRA `(.L_x_222) ;  /* 0x00000000000c3947 */ /* 0x000fea0003800000 */
[----:B------:R-:W1:Y:S02]  /*57b0*/  LDG.E.U8 R162, desc[UR38][R2.64+0xb8] ;  /* 0x0000b82602a27981 */ /* 0x000e64000c1e1100 */
[----:B-1----:R-:W-:-:S05]  /*57c0*/  PRMT R11, R162, 0x8880, RZ ;  /* 0x00008880a20b7816 */ /* 0x002fca00000000ff */
[----:B------:R-:W-:-:S07]  /*57d0*/  IMAD R10, R11, R22, RZ ;  /* 0x000000160b0a7224 */ /* 0x000fce00078e02ff */
.L_x_222:
[----:B------:R-:W-:Y:S05]  /*57e0*/  BSYNC B1 ;  /* 0x0000000000017941 */ /* 0x000fea0003800000 */
.L_x_221:
[----:B-1----:R-:W-:Y:S01]  /*57f0*/  @!P3 IMAD R11, R116, R23, R10 ;  /* 0x00000017740bb224 */ /* 0x002fe200078e020a */
[----:B------:R-:W-:Y:S04]  /*5800*/  BSSY B1, `(.L_x_223) ;  /* 0x0000006000017945 */ /* 0x000fe80003800000 */
[----:B------:R1:W-:Y:S01]  /*5810*/  @!P3 STG.E.U8 desc[UR38][R4.64+0xb8], R11 ;  /* 0x0000b80b0400b986 */ /* 0x0003e2000c101126 */
[----:B------:R-:W-:Y:S05]  /*5820*/  @P5 BRA `(.L_x_224) ;  /* 0x00000000000c5947 */ /* 0x000fea0003800000 */
[----:B------:R-:W1:Y:S02]  /*5830*/  LDG.E.U8 R162, desc[UR38][R2.64+0xb9] ;  /* 0x0000b92602a27981 */ /* 0x000e64000c1e1100 */
[----:B-1----:R-:W-:-:S05]  /*5840*/  PRMT R11, R162, 0x8880, RZ ;  /* 0x00008880a20b7816 */ /* 0x002fca00000000ff */
[----:B------:R-:W-:-:S07]  /*5850*/  IMAD R10, R11, R22, RZ ;  /* 0x000000160b0a7224 */ /* 0x000fce00078e02ff */
.L_x_224:
[----:B------:R-:W-:Y:S05]  /*5860*/  BSYNC B1 ;  /* 0x0000000000017941 */ /* 0x000fea0003800000 */
.L_x_223:
[----:B------:R-:W-:Y:S01]  /*5870*/  @!P5 IMAD R117, R117, R23, R10 ;  /* 0x000000177575d224 */ /* 0x000fe200078e020a */
[----:B------:R-:W-:Y:S04]  /*5880*/  BSSY B1, `(.L_x_225) ;  /* 0x0000006000017945 */ /* 0x000fe80003800000 */
[----:B------:R0:W-:Y:S01]  /*5890*/  @!P5 STG.E.U8 desc[UR38][R4.64+0xb9], R117 ;  /* 0x0000b9750400d986 */ /* 0x0001e2000c101126 */
[----:B------:R-:W-:Y:S05]  /*58a0*/  @P6 BRA `(.L_x_226) ;  /* 0x00000000000c6947 */ /* 0x000fea0003800000 */
[----:B------:R-:W1:Y:S02]  /*58b0*/  LDG.E.U8 R162, desc[UR38][R8.64+0xb8] ;  /* 0x0000b82608a27981 */ /* 0x000e64000c1e1100 */
[----:B-1----:R-:W-:-:S05]  /*58c0*/  PRMT R11, R162, 0x8880, RZ ;  /* 0x00008880a20b7816 */ /* 0x002fca00000000ff */
[----:B------:R-:W-:-:S07]  /*58d0*/  IMAD R10, R11, R22, RZ ;  /* 0x000000160b0a7224 */ /* 0x000fce00078e02ff */
.L_x_226:
[----:B------:R-:W-:Y:S05]  /*58e0*/  BSYNC B1 ;  /* 0x0000000000017941 */ /* 0x000fea0003800000 */
.L_x_225:
[----:B-1----:R-:W-:Y:S01]  /*58f0*/  @!P6 IMAD R11, R118, R23, R10 ;  /* 0x00000017760be224 */ /* 0x002fe200078e020a */
[----:B------:R-:W-:Y:S04]  /*5900*/  BSSY B1, `(.L_x_227) ;  /* 0x0000006000017945 */ /* 0x000fe80003800000 */
[----:B------:R1:W-:Y:S01]  /*5910*/  @!P6 STG.E.U8 desc[UR38][R6.64+0xb8], R11 ;  /* 0x0000b80b0600e986 */ /* 0x0003e2000c101126 */
[----:B------:R-:W-:Y:S05]  /*5920*/  @P2 BRA `(.L_x_228) ;  /* 0x00000000000c2947 */ /* 0x000fea0003800000 */
[----:B------:R-:W1:Y:S02]  /*5930*/  LDG.E.U8 R162, desc[UR38][R8.64+0xb9] ;  /* 0x0000b92608a27981 */ /* 0x000e64000c1e1100 */
[----:B-1----:R-:W-:-:S05]  /*5940*/  PRMT R11, R162, 0x8880, RZ ;  /* 0x00008880a20b7816 */ /* 0x002fca00000000ff */
[----:B------:R-:W-:-:S07]  /*5950*/  IMAD R10, R11, R22, RZ ;  /* 0x000000160b0a7224 */ /* 0x000fce00078e02ff */
.L_x_228:
[----:B------:R-:W-:Y:S05]  /*5960*/  BSYNC B1 ;  /* 0x0000000000017941 */ /* 0x000fea0003800000 */
.L_x_227:
        /* <DEDUP_REMOVED lines=12> */
.L_x_230:
[----:B------:R-:W-:Y:S05]  /*5a30*/  BSYNC B1 ;  /* 0x0000000000017941 */ /* 0x000fea0003800000 */
.L_x_229:
[----:B-1----:R-:W-:Y:S01]  /*5a40*/  @!P4 IMAD R11, R120, R23, R10 ;  /* 0x00000017780bc224 */ /* 0x002fe200078e020a */
[----:B------:R-:W-:Y:S04]  /*5a50*/  BSSY B1, `(.L_x_231) ;  /* 0x0000006000017945 */ /* 0x000fe80003800000 */
[----:B------:R1:W-:Y:S01]  /*5a60*/  @!P4 STG.E.U8 desc[UR38][R4.64+0xc0], R11 ;  /* 0x0000c00b0400c986 */ /* 0x0003e2000c101126 */
[----:B------:R-:W-:Y:S05]  /*5a70*/  @P3 BRA `(.L_x_232) ;  /* 0x00000000000c3947 */ /* 0x000fea0003800000 */
[----:B------:R-:W1:Y:S02]  /*5a80*/  LDG.E.U8 R162, desc[UR38][R2.64+0xc1] ;  /* 0x0000c12602a27981 */ /* 0x000e64000c1e1100 */
[----:B-1----:R-:W-:-:S05]  /*5a90*/  PRMT R11, R162, 0x8880, RZ ;  /* 0x00008880a20b7816 */ /* 0x002fca00000000ff */
[----:B------:R-:W-:-:S07]  /*5aa0*/  IMAD R10, R11, R22, RZ ;  /* 0x000000160b0a7224 */ /* 0x000fce00078e02ff */
.L_x_232:
[----:B------:R-:W-:Y:S05]  /*5ab0*/  BSYNC B1 ;  /* 0x0000000000017941 */ /* 0x000fea0003800000 */
.L_x_231:
[----:B------:R-:W-:Y:S01]  /*5ac0*/  @!P3 IMAD R121, R121, R23, R10 ;  /* 0x000000177979b224 */ /* 0x000fe200078e020a */
[----:B------:R-:W-:Y:S04]  /*5ad0*/  BSSY B1, `(.L_x_233) ;  /* 0x0000006000017945 */ /* 0x000fe80003800000 */
[----:B------:R0:W-:Y:S01]  /*5ae0*/  @!P3 STG.E.U8 desc[UR38][R4.64+0xc1], R121 ;  /* 0x0000c1790400b986 */ /* 0x0001e2000c101126 */
[----:B------:R-:W-:Y:S05]  /*5af0*/  @P5 BRA `(.L_x_234) ;  /* 0x00000000000c5947 */ /* 0x000fea0003800000 */
[----:B------:R-:W1:Y:S02]  /*5b00*/  LDG.E.U8 R162, desc[UR38][R8.64+0xc0] ;  /* 0x0000c02608a27981 */ /* 0x000e64000c1e1100 */
[----:B-1----:R-:W-:-:S05]  /*5b10*/  PRMT R11, R162, 0x8880, RZ ;  /* 0x00008880a20b7816 */ /* 0x002fca00000000ff */
[----:B------:R-:W-:-:S07]  /*5b20*/  IMAD R10, R11, R22, RZ ;  /* 0x000000160b0a7224 */ /* 0x000fce00078e02ff */
.L_x_234:
[----:B------:R-:W-:Y:S05]  /*5b30*/  BSYNC B1 ;  /* 0x0000000000017941 */ /* 0x000fea0003800000 */
.L_x_233:
[----:B-1----:R-:W-:Y:S01]  /*5b40*/  @!P5 IMAD R11, R122, R23, R10 ;  /* 0x000000177a0bd224 */ /* 0x002fe200078e020a */
[----:B------:R-:W-:Y:S04]  /*5b50*/  BSSY B1, `(.L_x_235) ;  /* 0x0000006000017945 */ /* 0x000fe80003800000 */
[----:B------:R1:W-:Y:S01]  /*5b60*/  @!P5 STG.E.U8 desc[UR38][R6.64+0xc0], R11 ;  /* 0x0000c00b0600d986 */ /* 0x0003e2000c101126 */
[----:B------:R-:W-:Y:S05]  /*5b70*/  @P6 BRA `(.L_x_236) ;  /* 0x00000000000c6947 */ /* 0x000fea0003800000 */
[----:B------:R-:W1:Y:S02]  /*5b80*/  LDG.E.U8 R162, desc[UR38][R8.64+0xc1] ;  /* 0x0000c12608a27981 */ /* 0x000e64000c1e1100 */
[----:B-1----:R-:W-:-:S05]  /*5b90*/  PRMT R11, R162, 0x8880, RZ ;  /* 0x00008880a20b7816 */ /* 0x002fca00000000ff */
[----:B------:R-:W-:-:S07]  /*5ba0*/  IMAD R10, R11, R22, RZ ;  /* 0x000000160b0a7224 */ /* 0x000fce00078e02ff */
.L_x_236:
[----:B------:R-:W-:Y:S05]  /*5bb0*/  BSYNC B1 ;  /* 0x0000000000017941 */ /* 0x000fea0003800000 */
.L_x_235:
[----:B------:R-:W-:Y:S01]  /*5bc0*/  @!P6 IMAD R123, R123, R23, R10 ;  /* 0x000000177b7be224 */ /* 0x000fe200078e020a */
[----:B------:R-:W-:Y:S04]  /*5bd0*/  BSSY B1, `(.L_x_237) ;  /* 0x0000006000017945 */ /* 0x000fe80003800000 */
[----:B------:R0:W-:Y:S01]  /*5be0*/  @!P6 STG.E.U8 desc[UR38][R6.64+0xc1], R123 ;  /* 0x0000c17b0600e986 */ /* 0x0001e2000c101126 */
[----:B------:R-:W-:Y:S05]  /*5bf0*/  @P2 BRA `(.L_x_238) ;  /* 0x00000000000c2947 */ /* 0x000fea0003800000 */
[----:B------:R-:W1:Y:S02]  /*5c00*/  LDG.E.U8 R162, desc[UR38][R2.64+0xc8] ;  /* 0x0000c82602a27981 */ /* 0x000e64000c1e1100 */
[----:B-1----:R-:W-:-:S05]  /*5c10*/  PRMT R11, R162, 0x8880, RZ ;  /* 0x00008880a20b7816 */ /* 0x002fca00000000ff */
[----:B------:R-:W-:-:S07]  /*5c20*/  IMAD R10, R11, R22, RZ ;  /* 0x000000160b0a7224 */ /* 0x000fce00078e02ff */
.L_x_238:
[----:B------:R-:W-:Y:S05]  /*5c30*/  BSYNC B1 ;  /* 0x0000000000017941 */ /* 0x000fea0003800000 */
.L_x_237:
        /* <DEDUP_REMOVED lines=12> */
.L_x_240:
[----:B------:R-:W-:Y:S05]  /*5d00*/  BSYNC B1 ;  /* 0x0000000000017941 */ /* 0x000fea0003800000 */
.L_x_239:
[----:B------:R-:W-:Y:S01]  /*5d10*/  @!P4 IMAD R125, R125, R23, R10 ;  /* 0x000000177d7dc224 */ /* 0x000fe200078e020a */
[----:B------:R-:W-:Y:S04]  /*5d20*/  BSSY B1, `(.L_x_241) ;  /* 0x0000006000017945 */ /* 0x000fe80003800000 */
[----:B------:R0:W-:Y:S01]  /*5d30*/  @!P4 STG.E.U8 desc[UR38][R4.64+0xc9], R125 ;  /* 0x0000c97d0400c986 */ /* 0x0001e2000c101126 */
[----:B------:R-:W-:Y:S05]  /*5d40*/  @P3 BRA `(.L_x_242) ;  /* 0x00000000000c3947 */ /* 0x000fea0003800000 */
[----:B------:R-:W1:Y:S02]  /*5d50*/  LDG.E.U8 R162, desc[UR38][R8.64+0xc8] ;  /* 0x0000c82608a27981 */ /* 0x000e64000c1e1100 */
[----:B-1----:R-:W-:-:S05]  /*5d60*/  PRMT R11, R162, 0x8880, RZ ;  /* 0x00008880a20b7816 */ /* 0x002fca00000000ff */
[----:B------:R-:W-:-:S07]  /*5d70*/  IMAD R10, R11, R22, RZ ;  /* 0x000000160b0a7224 */ /* 0x000fce00078e02ff */
.L_x_242:
[----:B------:R-:W-:Y:S05]  /*5d80*/  BSYNC B1 ;  /* 0x0000000000017941 */ /* 0x000fea0003800000 */
.L_x_241:
[----:B-1----:R-:W-:Y:S01]  /*5d90*/  @!P3 IMAD R11, R126, R23, R10 ;  /* 0x000000177e0bb224 */ /* 0x002fe200078e020a */
[----:B------:R-:W-:Y:S04]  /*5da0*/  BSSY B1, `(.L_x_243) ;  /* 0x0000006000017945 */ /* 0x000fe80003800000 */
[----:B------:R1:W-:Y:S01]  /*5db0*/  @!P3 STG.E.U8 desc[UR38][R6.64+0xc8], R11 ;  /* 0x0000c80b0600b986 */ /* 0x0003e2000c101126 */
[----:B------:R-:W-:Y:S05]  /*5dc0*/  @P5 BRA `(.L_x_244) ;  /* 0x00000000000c5947 */ /* 0x000fea0003800000 */
[----:B------:R-:W1:Y:S02]  /*5dd0*/  LDG.E.U8 R162, desc[UR38][R8.64+0xc9] ;  /* 0x0000c92608a27981 */ /* 0x000e64000c1e1100 */
[----:B-1----:R-:W-:-:S05]  /*5de0*/  PRMT R11, R162, 0x8880, RZ ;  /* 0x00008880a20b7816 */ /* 0x002fca00000000ff */
[----:B------:R-:W-:-:S07]  /*5df0*/  IMAD R10, R11, R22, RZ ;  /* 0x000000160b0a7224 */ /* 0x000fce00078e02ff */
.L_x_244:
[----:B------:R-:W-:Y:S05]  /*5e00*/  BSYNC B1 ;  /* 0x0000000000017941 */ /* 0x000fea0003800000 */
.L_x_243:
[----:B------:R-:W-:Y:S01]  /*5e10*/  @!P5 IMAD R127, R127, R23, R10 ;  /* 0x000000177f7fd224 */ /* 0x000fe200078e020a */
[----:B------:R-:W-:Y:S04]  /*5e20*/  BSSY B1, `(.L_x_245) ;  /* 0x0000006000017945 */ /* 0x000fe80003800000 */
[----:B------:R0:W-:Y:S01]  /*5e30*/  @!P5 STG.E.U8 desc[UR38][R6.64+0xc9], R127 ;  /* 0x0000c97f0600d986 */ /* 0x0001e2000c101126 */
[----:B------:R-:W-:Y:S05]  /*5e40*/  @P6 BRA `(.L_x_246) ;  /* 0x00000000000c6947 */ /* 0x000fea0003800000 */
[----:B------:R-:W1:Y:S02]  /*5e50*/  LDG.E.U8 R162, desc[UR38][R2.64+0xd0] ;  /* 0x0000d02602a27981 */ /* 0x000e64000c1e1100 */
[----:B-1----:R-:W-:-:S05]  /*5e60*/  PRMT R11, R162, 0x8880, RZ ;  /* 0x00008880a20b7816 */ /* 0x002fca00000000ff */
[----:B------:R-:W-:-:S07]  /*5e70*/  IMAD R10, R11, R22, RZ ;  /* 0x000000160b0a7224 */ /* 0x000fce00078e02ff */
.L_x_246:
[----:B------:R-:W-:Y:S05]  /*5e80*/  BSYNC B1 ;  /* 0x0000000000017941 */ /* 0x000fea0003800000 */
.L_x_245:
[----:B-1----:R-:W-:Y:S01]  /*5e90*/  @!P6 IMAD R11, R128, R23, R10 ;  /* 0x00000017800be224 */ /* 0x002fe200078e020a */
[----:B------:R-:W-:Y:S04]  /*5ea0*/  BSSY B1, `(.L_x_247) ;  /* 0x0000006000017945 */ /* 0x000fe80003800000 */
[----:B------:R1:W-:Y:S01]  /*5eb0*/  @!P6 STG.E.U8 desc[UR38][R4.64+0xd0], R11 ;  /* 0x0000d00b0400e986 */ /* 0x0003e2000c101126 */
[----:B------:R-:W-:Y:S05]  /*5ec0*/  @P2 BRA `(.L_x_248) ;  /* 0x00000000000c2947 */ /* 0x000fea0003800000 */
[----:B------:R-:W1:Y:S02]  /*5ed0*/  LDG.E.U8 R162, desc[UR38][R2.64+0xd1] ;  /* 0x0000d12602a27981 */ /* 0x000e64000c1e1100 */
[----:B-1----:R-:W-:-:S05]  /*5ee0*/  PRMT R11, R162, 0x8880, RZ ;  /* 0x00008880a20b7816 */ /* 0x002fca00000000ff */
[----:B------:R-:W-:-:S07]  /*5ef0*/  IMAD R10, R11, R22, RZ ;  /* 0x000000160b0a7224 */ /* 0x000fce00078e02ff */
.L_x_248:
[----:B------:R-:W-:Y:S05]  /*5f00*/  BSYNC B1 ;  /* 0x0000000000017941 */ /* 0x000fea0003800000 */
.L_x_247:
        /* <DEDUP_REMOVED lines=12> */
.L_x_250:
[----:B------:R-:W-:Y:S05]  /*5fd0*/  BSYNC B1 ;  /* 0x0000000000017941 */ /* 0x000fea0003800000 */
.L_x_249:
[----:B-1----:R-:W-:Y:S01]  /*5fe0*/  @!P4 IMAD R11, R130, R23, R10 ;  /* 0x00000017820bc224 */ /* 0x002fe200078e020a */
[----:B------:R-:W-:Y:S04]  /*5ff0*/  BSSY B1, `(.L_x_251) ;  /* 0x0000006000017945 */ /* 0x000fe80003800000 */
[----:B------:R1:W-:Y:S01]  /*6000*/  @!P4 STG.E.U8 desc[UR38][R6.64+0xd0], R11 ;  /* 0x0000d00b0600c986 */ /* 0x0003e2000c101126 */
[----:B------:R-:W-:Y:S05]  /*6010*/  @P3 BRA `(.L_x_252) ;  /* 0x00000000000c3947 */ /* 0x000fea0003800000 */
[----:B------:R-:W1:Y:S02]  /*6020*/  LDG.E.U8 R162, desc[UR38][R8.64+0xd1] ;  /* 0x0000d12608a27981 */ /* 0x000e64000c1e1100 */
[----:B-1----:R-:W-:-:S05]  /*6030*/  PRMT R11, R162, 0x8880, RZ ;  /* 0x00008880a20b7816 */ /* 0x002fca00000000ff */
[----:B------:R-:W-:-:S07]  /*6040*/  IMAD R10, R11, R22, RZ ;  /* 0x000000160b0a7224 */ /* 0x000fce00078e02ff */
.L_x_252:
[----:B------:R-:W-:Y:S05]  /*6050*/  BSYNC B1 ;  /* 0x0000000000017941 */ /* 0x000fea0003800000 */
.L_x_251:
[----:B------:R-:W-:Y:S01]  /*6060*/  @!P3 IMAD R131, R131, R23, R10 ;  /* 0x000000178383b224 */ /* 0x000fe200078e020a */
[----:B------:R-:W-:Y:S04]  /*6070*/  BSSY B1, `(.L_x_253) ;  /* 0x0000006000017945 */ /* 0x000fe80003800000 */
[----:B------:R0:W-:Y:S01]  /*6080*/  @!P3 STG.E.U8 desc[UR38][R6.64+0xd1], R131 ;  /* 0x0000d1830600b986 */ /* 0x0001e2000c101126 */
[----:B------:R-:W-:Y:S05]  /*6090*/  @P5 BRA `(.L_x_254) ;  /* 0x00000000000c5947 */ /* 0x000fea0003800000 */
[----:B------:R-:W1:Y:S02]  /*60a0*/  LDG.E.U8 R162, desc[UR38][R2.64+0xd8] ;  /* 0x0000d82602a27981 */ /* 0x000e64000c1e1100 */
[----:B-1----:R-:W-:-:S05]  /*60b0*/  PRMT R11, R162, 0x8880, RZ ;  /* 0x00008880a20b7816 */ /* 0x002fca00000000ff */
[----:B------:R-:W-:-:S07]  /*60c0*/  IMAD R10, R11, R22, RZ ;  /* 0x000000160b0a7224 */ /* 0x000fce00078e02ff */
.L_x_254:
[----:B------:R-:W-:Y:S05]  /*60d0*/  BSYNC B1 ;  /* 0x0000000000017941 */ /* 0x000fea0003800000 */
.L_x_253:
[----:B-1----:R-:W-:Y:S01]  /*60e0*/  @!P5 IMAD R11, R132, R23, R10 ;  /* 0x00000017840bd224 */ /* 0x002fe200078e020a */
[----:B------:R-:W-:Y:S04]  /*60f0*/  BSSY B1, `(.L_x_255) ;  /* 0x0000006000017945 */ /* 0x000fe80003800000 */
[----:B------:R1:W-:Y:S01]  /*6100*/  @!P5 STG.E.U8 desc[UR38][R4.64+0xd8], R11 ;  /* 0x0000d80b0400d986 */ /* 0x0003e2000c101126 */
[----:B------:R-:W-:Y:S05]  /*6110*/  @P6 BRA `(.L_x_256) ;  /* 0x00000000000c6947 */ /* 0x000fea0003800000 */
[----:B------:R-:W1:Y:S02]  /*6120*/  LDG.E.U8 R162, desc[UR38][R2.64+0xd9] ;  /* 0x0000d92602a27981 */ /* 0x000e64000c1e1100 */
[----:B-1----:R-:W-:-:S05]  /*6130*/  PRMT R11, R162, 0x8880, RZ ;  /* 0x00008880a20b7816 */ /* 0x002fca00000000ff */
[----:B------:R-:W-:-:S07]  /*6140*/  IMAD R10, R11, R22, RZ ;  /* 0x000000160b0a7224 */ /* 0x000fce00078e02ff */
.L_x_256:
[----:B------:R-:W-:Y:S05]  /*6150*/  BSYNC B1 ;  /* 0x0000000000017941 */ /* 0x000fea0003800000 */
.L_x_255:
[----:B------:R-:W-:Y:S01]  /*6160*/  @!P6 IMAD R133, R133, R23, R10 ;  /* 0x000000178585e224 */ /* 0x000fe200078e020a */
[----:B------:R-:W-:Y:S04]  /*6170*/  BSSY B1, `(.L_x_257) ;  /* 0x0000006000017945 */ /* 0x000fe80003800000 */
[----:B------:R0:W-:Y:S01]  /*6180*/  @!P6 STG.E.U8 desc[UR38][R4.64+0xd9], R133 ;  /* 0x0000d9850400e986 */ /* 0x0001e2000c101126 */
[----:B------:R-:W-:Y:S05]  /*6190*/  @P2 BRA `(.L_x_258) ;  /* 0x00000000000c2947 */ /* 0x000fea0003800000 */
[----:B------:R-:W1:Y:S02]  /*61a0*/  LDG.E.U8 R162, desc[UR38][R8.64+0xd8] ;  /* 0x0000d82608a27981 */ /* 0x000e64000c1e1100 */
[----:B-1----:R-:W-:-:S05]  /*61b0*/  PRMT R11, R162, 0x8880, RZ ;  /* 0x00008880a20b7816 */ /* 0x002fca00000000ff */
[----:B------:R-:W-:-:S07]  /*61c0*/  IMAD R10, R11, R22, RZ ;  /* 0x000000160b0a7224 */ /* 0x000fce00078e02ff */
.L_x_258:
[----:B------:R-:W-:Y:S05]  /*61d0*/  BSYNC B1 ;  /* 0x0000000000017941 */ /* 0x000fea0003800000 */
.L_x_257:
        /* <DEDUP_REMOVED lines=12> */
.L_x_260:
[----:B------:R-:W-:Y:S05]  /*62a0*/  BSYNC B1 ;  /* 0x0000000000017941 */ /* 0x000fea0003800000 */
.L_x_259:
[----:B------:R-:W-:Y:S01]  /*62b0*/  @!P4 IMAD R135, R135, R23, R10 ;  /* 0x000000178787c224 */ /* 0x000fe200078e020a */
[----:B------:R-:W-:Y:S04]  /*62c0*/  BSSY B1, `(.L_x_261) ;  /* 0x0000006000017945 */ /* 0x000fe80003800000 */
[----:B------:R0:W-:Y:S01]  /*62d0*/  @!P4 STG.E.U8 desc[UR38][R6.64+0xd9], R135 ;  /* 0x0000d9870600c986 */ /* 0x0001e2000c101126 */
[----:B------:R-:W-:Y:S05]  /*62e0*/  @P3 BRA `(.L_x_262) ;  /* 0x00000000000c3947 */ /* 0x000fea0003800000 */
[----:B------:R-:W1:Y:S02]  /*62f0*/  LDG.E.U8 R162, desc[UR38][R2.64+0xe0] ;  /* 0x0000e02602a27981 */ /* 0x000e64000c1e1100 */
[----:B-1----:R-:W-:-:S05]  /*6300*/  PRMT R11, R162, 0x8880, RZ ;  /* 0x00008880a20b7816 */ /* 0x002fca00000000ff */
[----:B------:R-:W-:-:S07]  /*6310*/  IMAD R10, R11, R22, RZ ;  /* 0x000000160b0a7224 */ /* 0x000fce00078e02ff */
.L_x_262:
[----:B------:R-:W-:Y:S05]  /*6320*/  BSYNC B1 ;  /* 0x0000000000017941 */ /* 0x000fea0003800000 */
.L_x_261:
[----:B-1----:R-:W-:Y:S01]  /*6330*/  @!P3 IMAD R11, R136, R23, R10 ;  /* 0x00000017880bb224 */ /* 0x002fe200078e020a */
[----:B------:R-:W-:Y:S04]  /*6340*/  BSSY B1, `(.L_x_263) ;  /* 0x0000006000017945 */ /* 0x000fe80003800000 */
[----:B------:R1:W-:Y:S01]  /*6350*/  @!P3 STG.E.U8 desc[UR38][R4.64+0xe0], R11 ;  /* 0x0000e00b0400b986 */ /* 0x0003e2000c101126 */
[----:B------:R-:W-:Y:S05]  /*6360*/  @P5 BRA `(.L_x_264) ;  /* 0x00000000000c5947 */ /* 0x000fea0003800000 */
[----:B------:R-:W1:Y:S02]  /*6370*/  LDG.E.U8 R162, desc[UR38][R2.64+0xe1] ;  /* 0x0000e12602a27981 */ /* 0x000e64000c1e1100 */
[----:B-1----:R-:W-:-:S05]  /*6380*/  PRMT R11, R162, 0x8880, RZ ;  /* 0x00008880a20b7816 */ /* 0x002fca00000000ff */
[----:B------:R-:W-:-:S07]  /*6390*/  IMAD R10, R11, R22, RZ ;  /* 0x000000160b0a7224 */ /* 0x000fce00078e02ff */
.L_x_264:
[----:B------:R-:W-:Y:S05]  /*63a0*/  BSYNC B1 ;  /* 0x0000000000017941 */ /* 0x000fea0003800000 */
.L_x_263:
[----:B------:R-:W-:Y:S01]  /*63b0*/  @!P5 IMAD R137, R137, R23, R10 ;  /* 0x000000178989d224 */ /* 0x000fe200078e020a */
[----:B------:R-:W-:Y:S04]  /*63c0*/  BSSY B1, `(.L_x_265) ;  /* 0x0000006000017945 */ /* 0x000fe80003800000 */
[----:B------:R0:W-:Y:S01]  /*63d0*/  @!P5 STG.E.U8 desc[UR38][R4.64+0xe1], R137 ;  /* 0x0000e1890400d986 */ /* 0x0001e2000c101126 */
[----:B------:R-:W-:Y:S05]  /*63e0*/  @P6 BRA `(.L_x_266) ;  /* 0x00000000000c6947 */ /* 0x000fea0003800000 */
[----:B------:R-:W1:Y:S02]  /*63f0*/  LDG.E.U8 R162, desc[UR38][R8.64+0xe0] ;  /* 0x0000e02608a27981 */ /* 0x000e64000c1e1100 */
[----:B-1----:R-:W-:-:S05]  /*6400*/  PRMT R11, R162, 0x8880, RZ ;  /* 0x00008880a20b7816 */ /* 0x002fca00000000ff */
[----:B------:R-:W-:-:S07]  /*6410*/  IMAD R10, R11, R22, RZ ;  /* 0x000000160b0a7224 */ /* 0x000fce00078e02ff */
.L_x_266:
[----:B------:R-:W-:Y:S05]  /*6420*/  BSYNC B1 ;  /* 0x0000000000017941 */ /* 0x000fea0003800000 */
.L_x_265:
[----:B-1----:R-:W-:Y:S01]  /*6430*/  @!P6 IMAD R11, R138, R23, R10 ;  /* 0x000000178a0be224 */ /* 0x002fe200078e020a */
[----:B------:R-:W-:Y:S04]  /*6440*/  BSSY B1, `(.L_x_267) ;  /* 0x0000006000017945 */ /* 0x000fe80003800000 */
[----:B------:R1:W-:Y:S01]  /*6450*/  @!P6 STG.E.U8 desc[UR38][R6.64+0xe0], R11 ;  /* 0x0000e00b0600e986 */ /* 0x0003e2000c101126 */
[----:B------:R-:W-:Y:S05]  /*6460*/  @P2 BRA `(.L_x_268) ;  /* 0x00000000000c2947 */ /* 0x000fea0003800000 */
[----:B------:R-:W1:Y:S02]  /*6470*/  LDG.E.U8 R162, desc[UR38][R8.64+0xe1] ;  /* 0x0000e12608a27981 */ /* 0x000e64000c1e1100 */
[----:B-1----:R-:W-:-:S05]  /*6480*/  PRMT R11, R162, 0x8880, RZ ;  /* 0x00008880a20b7816 */ /* 0x002fca00000000ff */
[----:B------:R-:W-:-:S07]  /*6490*/  IMAD R10, R11, R22, RZ ;  /* 0x000000160b0a7224 */ /* 0x000fce00078e02ff */
.L_x_268:
[----:B------:R-:W-:Y:S05]  /*64a0*/  BSYNC B1 ;  /* 0x0000000000017941 */ /* 0x000fea0003800000 */
.L_x_267:
        /* <DEDUP_REMOVED lines=12> */
.L_x_270:
[----:B------:R-:W-:Y:S05]  /*6570*/  BSYNC B1 ;  /* 0x0000000000017941 */ /* 0x000fea0003800000 */
.L_x_269:
[----:B-1----:R-:W-:Y:S01]  /*6580*/  @!P5 IMAD R11, R140, R23, R10 ;  /* 0x000000178c0bd224 */ /* 0x002fe200078e020a */
[----:B------:R-:W-:Y:S04]  /*6590*/  BSSY B1, `(.L_x_271) ;  /* 0x0000006000017945 */ /* 0x000fe80003800000 */
[----:B------:R1:W-:Y:S01]  /*65a0*/  @!P5 STG.E.U8 desc[UR38][R4.64+0xe8], R11 ;  /* 0x0000e80b0400d986 */ /* 0x0003e2000c101126 */
[----:B------:R-:W-:Y:S05]  /*65b0*/  @P3 BRA `(.L_x_272) ;  /* 0x00000000000c3947 */ /* 0x000fea0003800000 */
[----:B------:R-:W1:Y:S02]  /*65c0*/  LDG.E.U8 R162, desc[UR38][R2.64+0xe9] ;  /* 0x0000e92602a27981 */ /* 0x000e64000c1e1100 */
[----:B-1----:R-:W-:-:S05]  /*65d0*/  PRMT R11, R162, 0x8880, RZ ;  /* 0x00008880a20b7816 */ /* 0x002fca00000000ff */
[----:B------:R-:W-:-:S07]  /*65e0*/  IMAD R10, R11, R22, RZ ;  /* 0x000000160b0a7224 */ /* 0x000fce00078e02ff */
.L_x_272:
[----:B------:R-:W-:Y:S05]  /*65f0*/  BSYNC B1 ;  /* 0x0000000000017941 */ /* 0x000fea0003800000 */
.L_x_271:
[----:B------:R-:W-:Y:S01]  /*6600*/  @!P3 IMAD R141, R141, R23, R10 ;  /* 0x000000178d8db224 */ /* 0x000fe200078e020a */
[----:B------:R-:W-:Y:S04]  /*6610*/  BSSY B1, `(.L_x_273) ;  /* 0x0000006000017945 */ /* 0x000fe80003800000 */
[----:B------:R0:W-:Y:S01]  /*6620*/  @!P3 STG.E.U8 desc[UR38][R4.64+0xe9], R141 ;  /* 0x0000e98d0400b986 */ /* 0x0001e2000c101126 */
[----:B------:R-:W-:Y:S05]  /*6630*/  @P2 BRA `(.L_x_274) ;  /* 0x00000000000c2947 */ /* 0x000fea0003800000 */
[----:B------:R-:W1:Y:S02]  /*6640*/  LDG.E.U8 R162, desc[UR38][R8.64+0xe8] ;  /* 0x0000e82608a27981 */ /* 0x000e64000c1e1100 */
[----:B-1----:R-:W-:-:S05]  /*6650*/  PRMT R11, R162, 0x8880, RZ ;  /* 0x00008880a20b7816 */ /* 0x002fca00000000ff */
[----:B------:R-:W-:-:S07]  /*6660*/  IMAD R10, R11, R22, RZ ;  /* 0x000000160b0a7224 */ /* 0x000fce00078e02ff */
.L_x_274:
[----:B------:R-:W-:Y:S05]  /*6670*/  BSYNC B1 ;  /* 0x0000000000017941 */ /* 0x000fea0003800000 */
.L_x_273:
[----:B-1----:R-:W-:Y:S01]  /*6680*/  @!P2 IMAD R11, R142, R23, R10 ;  /* 0x000000178e0ba224 */ /* 0x002fe200078e020a */
[----:B------:R-:W-:Y:S04]  /*6690*/  BSSY B1, `(.L_x_275) ;  /* 0x0000006000017945 */ /* 0x000fe80003800000 */
[----:B------:R1:W-:Y:S01]  /*66a0*/  @!P2 STG.E.U8 desc[UR38][R6.64+0xe8], R11 ;  /* 0x0000e80b0600a986 */ /* 0x0003e2000c101126 */
[----:B------:R-:W-:Y:S05]  /*66b0*/  @P6 BRA `(.L_x_276) ;  /* 0x00000000000c6947 */ /* 0x000fea0003800000 */
[----:B------:R-:W1:Y:S02]  /*66c0*/  LDG.E.U8 R162, desc[UR38][R8.64+0xe9] ;  /* 0x0000e92608a27981 */ /* 0x000e64000c1e1100 */
[----:B-1----:R-:W-:-:S05]  /*66d0*/  PRMT R11, R162, 0x8880, RZ ;  /* 0x00008880a20b7816 */ /* 0x002fca00000000ff */
[----:B------:R-:W-:-:S07]  /*66e0*/  IMAD R10, R11, R22, RZ ;  /* 0x000000160b0a7224 */ /* 0x000fce00078e02ff */
.L_x_276:
[----:B------:R-:W-:Y:S05]  /*66f0*/  BSYNC B1 ;  /* 0x0000000000017941 */ /* 0x000fea0003800000 */
.L_x_275:
[----:B------:R-:W-:Y:S01]  /*6700*/  @!P6 IMAD R143, R143, R23, R10 ;  /* 0x000000178f8fe224 */ /* 0x000fe200078e020a */
[----:B------:R-:W-:Y:S04]  /*6710*/  BSSY B1, `(.L_x_277) ;  /* 0x0000006000017945 */ /* 0x000fe80003800000 */
[----:B------:R0:W-:Y:S01]  /*6720*/  @!P6 STG.E.U8 desc[UR38][R6.64+0xe9], R143 ;  /* 0x0000e98f0600e986 */ /* 0x0001e2000c101126 */
[----:B------:R-:W-:Y:S05]  /*6730*/  @P4 BRA `(.L_x_278) ;  /* 0x00000000000c4947 */ /* 0x000fea0003800000 */
[----:B------:R-:W1:Y:S02]  /*6740*/  LDG.E.U8 R162, desc[UR38][R2.64+0xf0] ;  /* 0x0000f02602a27981 */ /* 0x000e64000c1e1100 */
[----:B-1----:R-:W-:-:S05]  /*6750*/  PRMT R11, R162, 0x8880, RZ ;  /* 0x00008880a20b7816 */ /* 0x002fca00000000ff */
[----:B------:R-:W-:-:S07]  /*6760*/  IMAD R10, R11, R22, RZ ;  /* 0x000000160b0a7224 */ /* 0x000fce00078e02ff */
.L_x_278:
[----:B------:R-:W-:Y:S05]  /*6770*/  BSYNC B1 ;  /* 0x0000000000017941 */ /* 0x000fea0003800000 */
.L_x_277:
[----:B------:R-:W-:Y:S01]  /*6780*/  ISETP.LT.OR P3, PT, R0, 0xf2, !P1 ;  /* 0x000000f20000780c */ /* 0x000fe20004f61670 */
[----:B-1----:R-:W-:Y:S01]  /*6790*/  @!P4 IMAD R11, R144, R23, R10 ;  /* 0x00000017900bc224 */ /* 0x002fe200078e020a */
[----:B------:R-:W-:Y:S01]  /*67a0*/  BSSY B1, `(.L_x_279) ;  /* 0x000000b000017945 */ /* 0x000fe20003800000 */
[C---:B------:R-:W-:Y:S02]  /*67b0*/  ISETP.LT.OR P2, PT, R0.reuse, 0xf1, !P0 ;  /* 0x000000f10000780c */ /* 0x040fe40004741670 */
[C---:B------:R-:W-:Y:S01]  /*67c0*/  ISETP.LT.OR P5, PT, R0.reuse, 0xf2, !P0 ;  /* 0x000000f20000780c */ /* 0x040fe200047a1670 */
[----:B------:R1:W-:Y:S01]  /*67d0*/  @!P4 STG.E.U8 desc[UR38][R4.64+0xf0], R11 ;  /* 0x0000f00b0400c986 */ /* 0x0003e2000c101126 */
[C---:B------:R-:W-:Y:S02]  /*67e0*/  ISETP.LT.OR P4, PT, R0.reuse, 0xf9, !P1 ;  /* 0x000000f90000780c */ /* 0x040fe40004f81670 */
[C---:B------:R-:W-:Y:S02]  /*67f0*/  ISETP.LT.OR P1, PT, R0.reuse, 0xfa, !P1 ;  /* 0x000000fa0000780c */ /* 0x040fe40004f21670 */
[----:B------:R-:W-:-:S02]  /*6800*/  ISETP.LT.OR P6, PT, R0, 0xf9, !P0 ;  /* 0x000000f90000780c */ /* 0x000fc400047c1670 */
[----:B------:R-:W-:Y:S11]  /*6810*/  @P3 BRA `(.L_x_280) ;  /* 0x00000000000c3947 */ /* 0x000ff60003800000 */
[----:B------:R-:W1:Y:S02]  /*6820*/  LDG.E.U8 R162, desc[UR38][R2.64+0xf1] ;  /* 0x0000f12602a27981 */ /* 0x000e64000c1e1100 */
[----:B-1----:R-:W-:-:S05]  /*6830*/  PRMT R11, R162, 0x8880, RZ ;  /* 0x00008880a20b7816 */ /* 0x002fca00000000ff */
[----:B------:R-:W-:-:S07]  /*6840*/  IMAD R10, R11, R22, RZ ;  /* 0x000000160b0a7224 */ /* 0x000fce00078e02ff */
.L_x_280:
[----:B------:R-:W-:Y:S05]  /*6850*/  BSYNC B1 ;  /* 0x0000000000017941 */ /* 0x000fea0003800000 */
.L_x_279:
[----:B------:R-:W-:Y:S01]  /*6860*/  @!P3 IMAD R145, R145, R23, R10 ;  /* 0x000000179191b224 */ /* 0x000fe200078e020a */
[----:B------:R-:W-:Y:S04]  /*6870*/  BSSY B1, `(.L_x_281) ;  /* 0x0000006000017945 */ /* 0x000fe80003800000 */
[----:B------:R0:W-:Y:S01]  /*6880*/  @!P3 STG.E.U8 desc[UR38][R4.64+0xf1], R145 ;  /* 0x0000f1910400b986 */ /* 0x0001e2000c101126 */
[----:B------:R-:W-:Y:S05]  /*6890*/  @P2 BRA `(.L_x_282) ;  /* 0x00000000000c2947 */ /* 0x000fea0003800000 */
[----:B------:R-:W1:Y:S02]  /*68a0*/  LDG.E.U8 R162, desc[UR38][R8.64+0xf0] ;  /* 0x0000f02608a27981 */ /* 0x000e64000c1e1100 */
[----:B-1----:R-:W-:-:S05]  /*68b0*/  PRMT R11, R162, 0x8880, RZ ;  /* 0x00008880a20b7816 */ /* 0x002fca00000000ff */
[----:B------:R-:W-:-:S07]  /*68c0*/  IMAD R10, R11, R22, RZ ;  /* 0x000000160b0a7224 */ /* 0x000fce00078e02ff */
.L_x_282:
[----:B------:R-:W-:Y:S05]  /*68d0*/  BSYNC B1 ;  /* 0x0000000000017941 */ /* 0x000fea0003800000 */
.L_x_281:
[----:B-1----:R-:W-:Y:S01]  /*68e0*/  @!P2 IMAD R11, R146, R23, R10 ;  /* 0x00000017920ba224 */ /* 0x002fe200078e020a */
[----:B------:R-:W-:Y:S04]  /*68f0*/  BSSY B1, `(.L_x_283) ;  /* 0x0000006000017945 */ /* 0x000fe80003800000 */
[----:B------:R1:W-:Y:S01]  /*6900*/  @!P2 STG.E.U8 desc[UR38][R6.64+0xf0], R11 ;  /* 0x0000f00b0600a986 */ /* 0x0003e2000c101126 */
[----:B------:R-:W-:Y:S05]  /*6910*/  @P5 BRA `(.L_x_284) ;  /* 0x00000000000c5947 */ /* 0x000fea0003800000 */
[----:B------:R-:W1:Y:S02]  /*6920*/  LDG.E.U8 R162, desc[UR38][R8.64+0xf1] ;  /* 0x0000f12608a27981 */ /* 0x000e64000c1e1100 */
[----:B-1----:R-:W-:-:S05]  /*6930*/  PRMT R11, R162, 0x8880, RZ ;  /* 0x00008880a20b7816 */ /* 0x002fca00000000ff */
[----:B------:R-:W-:-:S07]  /*6940*/  IMAD R10, R11, R22, RZ ;  /* 0x000000160b0a7224 */ /* 0x000fce00078e02ff */
.L_x_284:
[----:B------:R-:W-:Y:S05]  /*6950*/  BSYNC B1 ;  /* 0x0000000000017941 */ /* 0x000fea0003800000 */
.L_x_283:
[----:B------:R-:W-:Y:S01]  /*6960*/  @!P5 IMAD R147, R147, R23, R10 ;  /* 0x000000179393d224 */ /* 0x000fe200078e020a */
[----:B------:R-:W-:Y:S04]  /*6970*/  BSSY B1, `(.L_x_285) ;  /* 0x0000006000017945 */ /* 0x000fe80003800000 */
[----:B------:R0:W-:Y:S01]  /*6980*/  @!P5 STG.E.U8 desc[UR38][R6.64+0xf1], R147 ;  /* 0x0000f1930600d986 */ /* 0x0001e2000c101126 */
[----:B------:R-:W-:Y:S05]  /*6990*/  @P4 BRA `(.L_x_286) ;  /* 0x00000000000c4947 */ /* 0x000fea0003800000 */
[----:B------:R-:W1:Y:S02]  /*69a0*/  LDG.E.U8 R162, desc[UR38][R2.64+0xf8] ;  /* 0x0000f82602a27981 */ /* 0x000e64000c1e1100 */
[----:B-1----:R-:W-:-:S05]  /*69b0*/  PRMT R11, R162, 0x8880, RZ ;  /* 0x00008880a20b7816 */ /* 0x002fca00000000ff */
[----:B------:R-:W-:-:S07]  /*69c0*/  IMAD R10, R11, R22, RZ ;  /* 0x000000160b0a7224 */ /* 0x000fce00078e02ff */
.L_x_286:
[----:B------:R-:W-:Y:S05]  /*69d0*/  BSYNC B1 ;  /* 0x0000000000017941 */ /* 0x000fea0003800000 */
.L_x_285:
[----:B-1----:R-:W-:Y:S01]  /*69e0*/  @!P4 IMAD R11, R148, R23, R10 ;  /* 0x00000017940bc224 */ /* 0x002fe200078e020a */
[----:B------:R-:W-:Y:S04]  /*69f0*/  BSSY B1, `(.L_x_287) ;  /* 0x0000006000017945 */ /* 0x000fe80003800000 */
[----:B------:R1:W-:Y:S01]  /*6a00*/  @!P4 STG.E.U8 desc[UR38][R4.64+0xf8], R11 ;  /* 0x0000f80b0400c986 */ /* 0x0003e2000c101126 */
[----:B------:R-:W-:Y:S05]  /*6a10*/  @P1 BRA `(.L_x_288) ;  /* 0x00000000000c1947 */ /* 0x000fea0003800000 */
[----:B------:R-:W1:Y:S02]  /*6a20*/  LDG.E.U8 R162, desc[UR38][R2.64+0xf9] ;  /* 0x0000f92602a27981 */ /* 0x000e64000c1e1100 */
[----:B-1----:R-:W-:-:S05]  /*6a30*/  PRMT R11, R162, 0x8880, RZ ;  /* 0x00008880a20b7816 */ /* 0x002fca00000000ff */
[----:B------:R-:W-:-:S07]  /*6a40*/  IMAD R10, R11, R22, RZ ;  /* 0x000000160b0a7224 */ /* 0x000fce00078e02ff */
.L_x_288:
[----:B------:R-:W-:Y:S05]  /*6a50*/  BSYNC B1 ;  /* 0x0000000000017941 */ /* 0x000fea0003800000 */
.L_x_287:
[----:B------:R-:W-:Y:S01]  /*6a60*/  @!P1 IMAD R149, R149, R23, R10 ;  /* 0x0000001795959224 */ /* 0x000fe200078e020a */
[----:B------:R-:W-:Y:S04]  /*6a70*/  BSSY B1, `(.L_x_289) ;  /* 0x0000006000017945 */ /* 0x000fe80003800000 */
[----:B------:R0:W-:Y:S01]  /*6a80*/  @!P1 STG.E.U8 desc[UR38][R4.64+0xf9], R149 ;  /* 0x0000f99504009986 */ /* 0x0001e2000c101126 */
[----:B------:R-:W-:Y:S05]  /*6a90*/  @P6 BRA `(.L_x_290) ;  /* 0x00000000000c6947 */ /* 0x000fea0003800000 */
[----:B------:R-:W0:Y:S02]  /*6aa0*/  LDG.E.U8 R162, desc[UR38][R8.64+0xf8] ;  /* 0x0000f82608a27981 */ /* 0x000e24000c1e1100 */
[----:B0-----:R-:W-:-:S05]  /*6ab0*/  PRMT R3, R162, 0x8880, RZ ;  /* 0x00008880a2037816 */ /* 0x001fca00000000ff */
[----:B------:R-:W-:-:S07]  /*6ac0*/  IMAD R10, R3, R22, RZ ;  /* 0x00000016030a7224 */ /* 0x000fce00078e02ff */
.L_x_290:
[----:B------:R-:W-:Y:S05]  /*6ad0*/  BSYNC B1 ;  /* 0x0000000000017941 */ /* 0x000fea0003800000 */
.L_x_289:
[----:B0-----:R-:W-:Y:S01]  /*6ae0*/  @!P6 IMAD R3, R150, R23, R10 ;  /* 0x000000179603e224 */ /* 0x001fe200078e020a */
[----:B------:R-:W-:Y:S01]  /*6af0*/  ISETP.LT.OR P0, PT, R0, 0xfa, !P0 ;  /* 0x000000fa0000780c */ /* 0x000fe20004701670 */
[----:B------:R-:W-:Y:S03]  /*6b00*/  BSSY B1, `(.L_x_291) ;  /* 0x0000006000017945 */ /* 0x000fe60003800000 */
[----:B------:R0:W-:Y:S09]  /*6b10*/  @!P6 STG.E.U8 desc[UR38][R6.64+0xf8], R3 ;  /* 0x0000f8030600e986 */ /* 0x0001f2000c101126 */
[----:B------:R-:W-:Y:S05]  /*6b20*/  @P0 BRA `(.L_x_292) ;  /* 0x00000000000c0947 */ /* 0x000fea0003800000 */
[----:B------:R-:W0:Y:S02]  /*6b30*/  LDG.E.U8 R162, desc[UR38][R8.64+0xf9] ;  /* 0x0000f92608a27981 */ /* 0x000e24000c1e1100 */
[----:B0-----:R-:W-:-:S05]  /*6b40*/  PRMT R3, R162, 0x8880, RZ ;  /* 0x00008880a2037816 */ /* 0x001fca00000000ff */
[----:B------:R-:W-:-:S07]  /*6b50*/  IMAD R10, R3, R22, RZ ;  /* 0x00000016030a7224 */ /* 0x000fce00078e02ff */
.L_x_292:
[----:B------:R-:W-:Y:S05]  /*6b60*/  BSYNC B1 ;  /* 0x0000000000017941 */ /* 0x000fea0003800000 */
.L_x_291:
[----:B------:R-:W-:Y:S01]  /*6b70*/  IMAD R151, R151, R23, R10 ;  /* 0x0000001797977224 */ /* 0x000fe200078e020a */
[----:B------:R-:W-:Y:S06]  /*6b80*/  @P0 BRA `(.L_x_293) ;  /* 0x0000001800100947 */ /* 0x000fec0003800000 */
[----:B------:R0:W-:Y:S01]  /*6b90*/  STG.E.U8 desc[UR38][R6.64+0xf9], R151 ;  /* 0x0000f99706007986 */ /* 0x0001e2000c101126 */
[----:B------:R-:W-:Y:S05]  /*6ba0*/  BRA `(.L_x_293) ;  /* 0x0000001800087947 */ /* 0x000fea0003800000 */
.L_x_36:
[C---:B------:R-:W-:Y:S02]  /*6bb0*/  ISETP.GE.AND P1, PT, R165.reuse, 0x1, PT ;  /* 0x00000001a500780c */ /* 0x040fe40003f26270 */
[----:B------:R-:W-:Y:S02]  /*6bc0*/  ISETP.GE.AND P0, PT, R165, 0x9, PT ;  /* 0x00000009a500780c */ /* 0x000fe40003f06270 */
[C---:B------:R-:W-:Y:S02]  /*6bd0*/  ISETP.LT.OR P3, PT, R0.reuse, 0x1, !P1 ;  /* 0x000000010000780c */ /* 0x040fe40004f61670 */
[C---:B------:R-:W-:Y:S02]  /*6be0*/  ISETP.LT.OR P2, PT, R0.reuse, 0x2, !P1 ;  /* 0x000000020000780c */ /* 0x040fe40004f41670 */
[C---:B------:R-:W-:Y:S02]  /*6bf0*/  ISETP.LT.OR P6, PT, R0.reuse, 0x1, !P0 ;  /* 0x000000010000780c */ /* 0x040fe400047c1670 */
[----:B------:R-:W-:-:S02]  /*6c00*/  ISETP.LT.OR P4, PT, R0, 0x2, !P0 ;  /* 0x000000020000780c */ /* 0x000fc40004781670 */
[----:B------:R-:W-:-:S05]  /*6c10*/  ISETP.LT.OR P5, PT, R0, 0xa, !P1 ;  /* 0x0000000a0000780c */ /* 0x000fca0004fa1670 */
[-C--:B------:R-:W-:Y:S02]  /*6c20*/  @!P3 IMAD R3, R24, R23.reuse, RZ ;  /* 0x000000171803b224 */ /* 0x080fe400078e02ff */
[-C--:B------:R-:W-:Y:S02]  /*6c30*/  @!P2 IMAD R25, R25, R23.reuse, RZ ;  /* 0x000000171919a224 */ /* 0x080fe400078e02ff */
[-C--:B------:R-:W-:Y:S01]  /*6c40*/  @!P6 IMAD R9, R26, R23.reuse, RZ ;  /* 0x000000171a09e224 */ /* 0x080fe200078e02ff */
[----:B------:R0:W-:Y:S01]  /*6c50*/  @!P3 STG.E.U8 desc[UR38][R4.64], R3 ;  /* 0x000000030400b986 */ /* 0x0001e2000c101126 */
[C---:B------:R-:W-:Y:S01]  /*6c60*/  ISETP.LT.OR P3, PT, R0.reuse, 0x9, !P1 ;  /* 0x000000090000780c */ /* 0x040fe20004f61670 */
[-C--:B------:R-:W-:Y:S02]  /*6c70*/  @!P4 IMAD R27, R27, R23.reuse, RZ ;  /* 0x000000171b1bc224 */ /* 0x080fe400078e02ff */
[----:B------:R-:W-:Y:S01]  /*6c80*/  @!P5 IMAD R29, R29, R23, RZ ;  /* 0x000000171d1dd224 */ /* 0x000fe200078e02ff */
[----:B------:R-:W-:Y:S01]  /*6c90*/  @!P2 STG.E.U8 desc[UR38][R4.64+0x1], R25 ;  /* 0x000001190400a986 */ /* 0x000fe2000c101126 */
[----:B------:R-:W-:-:S03]  /*6ca0*/  ISETP.LT.OR P2, PT, R0, 0x9, !P0 ;  /* 0x000000090000780c */ /* 0x000fc60004741670 */
[----:B------:R1:W-:Y:S01]  /*6cb0*/  @!P6 STG.E.U8 desc[UR38][R6.64], R9 ;  /* 0x000000090600e986 */ /* 0x0003e2000c101126 */
[----:B------:R-:W-:-:S03]  /*6cc0*/  ISETP.LT.OR P6, PT, R0, 0xa, !P0 ;  /* 0x0000000a0000780c */ /* 0x000fc600047c1670 */
[----:B------:R-:W-:Y:S01]  /*6cd0*/  @!P4 STG.E.U8 desc[UR38][R6.64+0x1], R27 ;  /* 0x0000011b0600c986 */ /* 0x000fe2000c101126 */
[----:B0-----:R-:W-:Y:S01]  /*6ce0*/  @!P3 IMAD R3, R28, R23, RZ ;  /* 0x000000171c03b224 */ /* 0x001fe200078e02ff */
[C---:B------:R-:W-:Y:S02]  /*6cf0*/  ISETP.LT.OR P4, PT, R0.reuse, 0x11, !P1 ;  /* 0x000000110000780c */ /* 0x040fe40004f81670 */
[----:B------:R-:W-:Y:S01]  /*6d00*/  @!P5 STG.E.U8 desc[UR38][R4.64+0x9], R29 ;  /* 0x0000091d0400d986 */ /* 0x000fe2000c101126 */
[----:B------:R-:W-:-:S03]  /*6d10*/  ISETP.LT.OR P5, PT, R0, 0x11, !P0 ;  /* 0x000000110000780c */ /* 0x000fc600047a1670 */
[----:B------:R0:W-:Y:S01]  /*6d20*/  @!P3 STG.E.U8 desc[UR38][R4.64+0x8], R3 ;  /* 0x000008030400b986 */ /* 0x0001e2000c101126 */
[----:B------:R-:W-:Y:S01]  /*6d30*/  ISETP.LT.OR P3, PT, R0, 0x12, !P1 ;  /* 0x000000120000780c */ /* 0x000fe20004f61670 */
[-C--:B-1----:R-:W-:Y:S02]  /*6d40*/  @!P2 IMAD R9, R30, R23.reuse, RZ ;  /* 0x000000171e09a224 */ /* 0x082fe400078e02ff */
[----:B------:R-:W-:-:S03]  /*6d50*/  @!P6 IMAD R31, R31, R23, RZ ;  /* 0x000000171f1fe224 */ /* 0x000fc600078e02ff */
[-C--:B------:R-:W-:Y:S01]  /*6d60*/  @!P4 IMAD R11, R32, R23.reuse, RZ ;  /* 0x00000017200bc224 */ /* 0x080fe200078e02ff */
[----:B------:R1:W-:Y:S01]  /*6d70*/  @!P2 STG.E.U8 desc[UR38][R6.64+0x8], R9 ;  /* 0x000008090600a986 */ /* 0x0003e2000c101126 */
[----:B------:R-:W-:Y:S01]  /*6d80*/  ISETP.LT.OR P2, PT, R0, 0x12, !P0 ;  /* 0x000000120000780c */ /* 0x000fe20004741670 */
[-C--:B0-----:R-:W-:Y:S02]  /*6d90*/  @!P5 IMAD R3, R34, R23.reuse, RZ ;  /* 0x000000172203d224 */ /* 0x081fe400078e02ff */
[----:B------:R-:W-:Y:S02]  /*6da0*/  @!P6 STG.E.U8 desc[UR38][R6.64+0x9], R31 ;  /* 0x0000091f0600e986 */ /* 0x000fe4000c101126 */
[----:B------:R-:W-:Y:S01]  /*6db0*/  @!P3 IMAD R33, R33, R23, RZ ;  /* 0x000000172121b224 */ /* 0x000fe200078e02ff */
[C---:B------:R-:W-:Y:S01]  /*6dc0*/  ISETP.LT.OR P6, PT, R0.reuse, 0x19, !P1 ;  /* 0x000000190000780c */ /* 0x040fe20004fc1670 */
[----:B------:R-:W-:Y:S01]  /*6dd0*/  @!P4 STG.E.U8 desc[UR38][R4.64+0x10], R11 ;  /* 0x0000100b0400c986 */ /* 0x000fe2000c101126 */
[----:B------:R-:W-:-:S03]  /*6de0*/  ISETP.LT.OR P4, PT, R0, 0x1a, !P1 ;  /* 0x0000001a0000780c */ /* 0x000fc60004f81670 */
[----:B------:R-:W-:Y:S01]  /*6df0*/  @!P3 STG.E.U8 desc[UR38][R4.64+0x11], R33 ;  /* 0x000011210400b986 */ /* 0x000fe2000c101126 */
[C---:B------:R-:W-:Y:S01]  /*6e00*/  ISETP.LT.OR P3, PT, R0.reuse, 0x19, !P0 ;  /* 0x000000190000780c */ /* 0x040fe20004761670 */
[----:B------:R-:W-:Y:S02]  /*6e10*/  @!P2 IMAD R35, R35, R23, RZ ;  /* 0x000000172323a224 */ /* 0x000fe400078e02ff */
[----:B------:R0:W-:Y:S01]  /*6e20*/  @!P5 STG.E.U8 desc[UR38][R6.64+0x10], R3 ;  /* 0x000010030600d986 */ /* 0x0001e2000c101126 */
[----:B------:R-:W-:-:S03]  /*6e30*/  ISETP.LT.OR P5, PT, R0, 0x1a, !P0 ;  /* 0x0000001a0000780c */ /* 0x000fc600047a1670 */
[-C--:B-1----:R-:W-:Y:S01]  /*6e40*/  @!P6 IMAD R9, R36, R23.reuse, RZ ;  /* 0x000000172409e224 */ /* 0x082fe200078e02ff */
[----:B------:R-:W-:Y:S01]  /*6e50*/  @!P2 STG.E.U8 desc[UR38][R6.64+0x11], R35 ;  /* 0x000011230600a986 */ /* 0x000fe2000c101126 */
[C---:B------:R-:W-:Y:S01]  /*6e60*/  ISETP.LT.OR P2, PT, R0.reuse, 0x21, !P1 ;  /* 0x000000210000780c */ /* 0x040fe20004f41670 */
[-C--:B------:R-:W-:Y:S02]  /*6e70*/  @!P4 IMAD R37, R37, R23.reuse, RZ ;  /* 0x000000172525c224 */ /* 0x080fe400078e02ff */
[----:B------:R1:W-:Y:S01]  /*6e80*/  @!P6 STG.E.U8 desc[UR38][R4.64+0x18], R9 ;  /* 0x000018090400e986 */ /* 0x0003e2000c101126 */
[----:B------:R-:W-:Y:S01]  /*6e90*/  ISETP.LT.OR P6, PT, R0, 0x22, !P1 ;  /* 0x000000220000780c */ /* 0x000fe20004fc1670 */
[-C--:B0-----:R-:W-:Y:S02]  /*6ea0*/  @!P3 IMAD R3, R38, R23.reuse, RZ ;  /* 0x000000172603b224 */ /* 0x081fe400078e02ff */
[----:B------:R-:W-:Y:S01]  /*6eb0*/  @!P4 STG.E.U8 desc[UR38][R4.64+0x19], R37 ;  /* 0x000019250400c986 */ /* 0x000fe2000c101126 */
[----:B------:R-:W-:Y:S01]  /*6ec0*/  @!P5 IMAD R39, R39, R23, RZ ;  /* 0x000000172727d224 */ /* 0x000fe200078e02ff */
[----:B------:R-:W-:-:S02]  /*6ed0*/  ISETP.LT.OR P4, PT, R0, 0x21, !P0 ;  /* 0x000000210000780c */ /* 0x000fc40004781670 */
[----:B------:R0:W-:Y:S01]  /*6ee0*/  @!P3 STG.E.U8 desc[UR38][R6.64+0x18], R3 ;  /* 0x000018030600b986 */ /* 0x0001e2000c101126 */
[----:B------:R-:W-:Y:S01]  /*6ef0*/  ISETP.LT.OR P3, PT, R0, 0x22, !P0 ;  /* 0x000000220000780c */ /* 0x000fe20004761670 */
[-C--:B-1----:R-:W-:Y:S02]  /*6f00*/  @!P2 IMAD R9, R40, R23.reuse, RZ ;  /* 0x000000172809a224 */ /* 0x082fe400078e02ff */
[----:B------:R-:W-:Y:S01]  /*6f10*/  @!P5 STG.E.U8 desc[UR38][R6.64+0x19], R39 ;  /* 0x000019270600d986 */ /* 0x000fe2000c101126 */
[C---:B------:R-:W-:Y:S01]  /*6f20*/  ISETP.LT.OR P5, PT, R0.reuse, 0x29, !P1 ;  /* 0x000000290000780c */ /* 0x040fe20004fa1670 */
[-C--:B------:R-:W-:Y:S02]  /*6f30*/  @!P6 IMAD R41, R41, R23.reuse, RZ ;  /* 0x000000172929e224 */ /* 0x080fe400078e02ff */
[----:B------:R1:W-:Y:S01]  /*6f40*/  @!P2 STG.E.U8 desc[UR38][R4.64+0x20], R9 ;  /* 0x000020090400a986 */ /* 0x0003e2000c101126 */
[----:B------:R-:W-:Y:S02]  /*6f50*/  ISETP.LT.OR P2, PT, R0, 0x2a, !P1 ;  /* 0x0000002a0000780c */ /* 0x000fe40004f41670 */
[-C--:B------:R-:W-:Y:S01]  /*6f60*/  @!P4 IMAD R11, R42, R23.reuse, RZ ;  /* 0x000000172a0bc224 */ /* 0x080fe200078e02ff */
[----:B------:R-:W-:Y:S01]  /*6f70*/  @!P6 STG.E.U8 desc[UR38][R4.64+0x21], R41 ;  /* 0x000021290400e986 */ /* 0x000fe2000c101126 */
[----:B------:R-:W-:Y:S01]  /*6f80*/  ISETP.LT.OR P6, PT, R0, 0x29, !P0 ;  /* 0x000000290000780c */ /* 0x000fe200047c1670 */
[----:B------:R-:W-:-:S02]  /*6f90*/  @!P3 IMAD R43, R43, R23, RZ ;  /* 0x000000172b2bb224 */ /* 0x000fc400078e02ff */
[----:B------:R-:W-:Y:S01]  /*6fa0*/  @!P4 STG.E.U8 desc[UR38][R6.64+0x20], R11 ;  /* 0x0000200b0600c986 */ /* 0x000fe2000c101126 */
[----:B------:R-:W-:Y:S01]  /*6fb0*/  ISETP.LT.OR P4, PT, R0, 0x2a, !P0 ;  /* 0x0000002a0000780c */ /* 0x000fe20004781670 */
[-C--:B0-----:R-:W-:Y:S02]  /*6fc0*/  @!P5 IMAD R3, R44, R23.reuse, RZ ;  /* 0x000000172c03d224 */ /* 0x081fe400078e02ff */
[----:B------:R-:W-:Y:S01]  /*6fd0*/  @!P3 STG.E.U8 desc[UR38][R6.64+0x21], R43 ;  /* 0x0000212b0600b986 */ /* 0x000fe2000c101126 */
[C---:B------:R-:W-:Y:S01]  /*6fe0*/  ISETP.LT.OR P3, PT, R0.reuse, 0x31, !P1 ;  /* 0x000000310000780c */ /* 0x040fe20004f61670 */
[-C--:B------:R-:W-:Y:S02]  /*6ff0*/  @!P2 IMAD R45, R45, R23.reuse, RZ ;  /* 0x000000172d2da224 */ /* 0x080fe400078e02ff */
[----:B------:R0:W-:Y:S01]  /*7000*/  @!P5 STG.E.U8 desc[UR38][R4.64+0x28], R3 ;  /* 0x000028030400d986 */ /* 0x0001e2000c101126 */
[----:B------:R-:W-:Y:S01]  /*7010*/  ISETP.LT.OR P5, PT, R0, 0x32, !P1 ;  /* 0x000000320000780c */ /* 0x000fe20004fa1670 */
[----:B-1----:R-:W-:-:S02]  /*7020*/  @!P6 IMAD R9, R46, R23, RZ ;  /* 0x000000172e09e224 */ /* 0x002fc400078e02ff */
[----:B------:R-:W-:Y:S01]  /*7030*/  @!P2 STG.E.U8 desc[UR38][R4.64+0x29], R45 ;  /* 0x0000292d0400a986 */ /* 0x000fe2000c101126 */
[C---:B------:R-:W-:Y:S01]  /*7040*/  ISETP.LT.OR P2, PT, R0.reuse, 0x31, !P0 ;  /* 0x000000310000780c */ /* 0x040fe20004741670 */
[-C--:B------:R-:W-:Y:S02]  /*7050*/  @!P4 IMAD R47, R47, R23.reuse, RZ ;  /* 0x000000172f2fc224 */ /* 0x080fe400078e02ff */
[----:B------:R1:W-:Y:S01]  /*7060*/  @!P6 STG.E.U8 desc[UR38][R6.64+0x28], R9 ;  /* 0x000028090600e986 */ /* 0x0003e2000c101126 */
[----:B------:R-:W-:Y:S01]  /*7070*/  ISETP.LT.OR P6, PT, R0, 0x32, !P0 ;  /* 0x000000320000780c */ /* 0x000fe200047c1670 */
[-C--:B0-----:R-:W-:Y:S02]  /*7080*/  @!P3 IMAD R3, R48, R23.reuse, RZ ;  /* 0x000000173003b224 */ /* 0x081fe400078e02ff */
[----:B------:R-:W-:Y:S02]  /*7090*/  @!P4 STG.E.U8 desc[UR38][R6.64+0x29], R47 ;  /* 0x0000292f0600c986 */ /* 0x000fe4000c101126 */
[-C--:B------:R-:W-:Y:S01]  /*70a0*/  @!P5 IMAD R49, R49, R23.reuse, RZ ;  /* 0x000000173131d224 */ /* 0x080fe200078e02ff */
[C---:B------:R-:W-:Y:S01]  /*70b0*/  ISETP.LT.OR P4, PT, R0.reuse, 0x39, !P1 ;  /* 0x000000390000780c */ /* 0x040fe20004f81670 */
[----:B------:R0:W-:Y:S01]  /*70c0*/  @!P3 STG.E.U8 desc[UR38][R4.64+0x30], R3 ;  /* 0x000030030400b986 */ /* 0x0001e2000c101126 */
[----:B------:R-:W-:Y:S01]  /*70d0*/  ISETP.LT.OR P3, PT, R0, 0x3a, !P1 ;  /* 0x0000003a0000780c */ /* 0x000fe20004f61670 */
[----:B-1----:R-:W-:-:S02]  /*70e0*/  @!P2 IMAD R9, R50, R23, RZ ;  /* 0x000000173209a224 */ /* 0x002fc400078e02ff */
[----:B------:R-:W-:Y:S01]  /*70f0*/  @!P5 STG.E.U8 desc[UR38][R4.64+0x31], R49 ;  /* 0x000031310400d986 */ /* 0x000fe2000c101126 */
[C---:B------:R-:W-:Y:S01]  /*7100*/  ISETP.LT.OR P5, PT, R0.reuse, 0x39, !P0 ;  /* 0x000000390000780c */ /* 0x040fe200047a1670 */
[----:B------:R-:W-:Y:S02]  /*7110*/  @!P6 IMAD R51, R51, R23, RZ ;  /* 0x000000173333e224 */ /* 0x000fe400078e02ff */
[----:B------:R1:W-:Y:S01]  /*7120*/  @!P2 STG.E.U8 desc[UR38][R6.64+0x30], R9 ;  /* 0x000030090600a986 */ /* 0x0003e2000c101126 */
[----:B------:R-:W-:-:S03]  /*7130*/  ISETP.LT.OR P2, PT, R0, 0x3a, !P0 ;  /* 0x0000003a0000780c */ /* 0x000fc60004741670 */
[-C--:B------:R-:W-:Y:S01]  /*7140*/  @!P4 IMAD R11, R52, R23.reuse, RZ ;  /* 0x00000017340bc224 */ /* 0x080fe200078e02ff */
[----:B------:R-:W-:Y:S01]  /*7150*/  @!P6 STG.E.U8 desc[UR38][R6.64+0x31], R51 ;  /* 0x000031330600e986 */ /* 0x000fe2000c101126 */
[C---:B------:R-:W-:Y:S01]  /*7160*/  ISETP.LT.OR P6, PT, R0.reuse, 0x41, !P1 ;  /* 0x000000410000780c */ /* 0x040fe20004fc1670 */
[-C--:B------:R-:W-:Y:S02]  /*7170*/  @!P3 IMAD R53, R53, R23.reuse, RZ ;  /* 0x000000173535b224 */ /* 0x080fe400078e02ff */
[----:B------:R-:W-:Y:S01]  /*7180*/  @!P4 STG.E.U8 desc[UR38][R4.64+0x38], R11 ;  /* 0x0000380b0400c986 */ /* 0x000fe2000c101126 */
[----:B------:R-:W-:Y:S01]  /*7190*/  ISETP.LT.OR P4, PT, R0, 0x42, !P1 ;  /* 0x000000420000780c */ /* 0x000fe20004f81670 */
[-C--:B0-----:R-:W-:Y:S02]  /*71a0*/  @!P5 IMAD R3, R54, R23.reuse, RZ ;  /* 0x000000173603d224 */ /* 0x081fe400078e02ff */
[----:B------:R-:W-:Y:S01]  /*71b0*/  @!P3 STG.E.U8 desc[UR38][R4.64+0x39], R53 ;  /* 0x000039350400b986 */ /* 0x000fe2000c101126 */
[----:B------:R-:W-:Y:S01]  /*71c0*/  ISETP.LT.OR P3, PT, R0, 0x41, !P0 ;  /* 0x000000410000780c */ /* 0x000fe20004761670 */
[----:B------:R-:W-:-:S02]  /*71d0*/  @!P2 IMAD R55, R55, R23, RZ ;  /* 0x000000173737a224 */ /* 0x000fc400078e02ff */
[----:B------:R0:W-:Y:S01]  /*71e0*/  @!P5 STG.E.U8 desc[UR38][R6.64+0x38], R3 ;  /* 0x000038030600d986 */ /* 0x0001e2000c101126 */
[----:B------:R-:W-:Y:S01]  /*71f0*/  ISETP.LT.OR P5, PT, R0, 0x42, !P0 ;  /* 0x000000420000780c */ /* 0x000fe200047a1670 */
[-C--:B-1----:R-:W-:Y:S02]  /*7200*/  @!P6 IMAD R9, R56, R23.reuse, RZ ;  /* 0x000000173809e224 */ /* 0x082fe400078e02ff */
[----:B------:R-:W-:Y:S01]  /*7210*/  @!P2 STG.E.U8 desc[UR38][R6.64+0x39], R55 ;  /* 0x000039370600a986 */ /* 0x000fe2000c101126 */
[C---:B------:R-:W-:Y:S01]  /*7220*/  ISETP.LT.OR P2, PT, R0.reuse, 0x49, !P1 ;  /* 0x000000490000780c */ /* 0x040fe20004f41670 */
[-C--:B------:R-:W-:Y:S02]  /*7230*/  @!P4 IMAD R57, R57, R23.reuse, RZ ;  /* 0x000000173939c224 */ /* 0x080fe400078e02ff */
[----:B------:R1:W-:Y:S01]  /*7240*/  @!P6 STG.E.U8 desc[UR38][R4.64+0x40], R9 ;  /* 0x000040090400e986 */ /* 0x0003e2000c101126 */
[----:B------:R-:W-:Y:S01]  /*7250*/  ISETP.LT.OR P6, PT, R0, 0x4a, !P1 ;  /* 0x0000004a0000780c */ /* 0x000fe20004fc1670 */
[----:B0-----:R-:W-:-:S02]  /*7260*/  @!P3 IMAD R3, R58, R23, RZ ;  /* 0x000000173a03b224 */ /* 0x001fc400078e02ff */
[----:B------:R-:W-:Y:S02]  /*7270*/  @!P4 STG.E.U8 desc[UR38][R4.64+0x41], R57 ;  /* 0x000041390400c986 */ /* 0x000fe4000c101126 */
[-C--:B------:R-:W-:Y:S01]  /*7280*/  @!P5 IMAD R59, R59, R23.reuse, RZ ;  /* 0x000000173b3bd224 */ /* 0x080fe200078e02ff */
[C---:B------:R-:W-:Y:S01]  /*7290*/  ISETP.LT.OR P4, PT, R0.reuse, 0x49, !P0 ;  /* 0x000000490000780c */ /* 0x040fe20004781670 */
[----:B------:R0:W-:Y:S01]  /*72a0*/  @!P3 STG.E.U8 desc[UR38][R6.64+0x40], R3 ;  /* 0x000040030600b986 */ /* 0x0001e2000c101126 */
[----:B------:R-:W-:Y:S01]  /*72b0*/  ISETP.LT.OR P3, PT, R0, 0x4a, !P0 ;  /* 0x0000004a0000780c */ /* 0x000fe20004761670 */
[-C--:B-1----:R-:W-:Y:S02]  /*72c0*/  @!P2 IMAD R9, R60, R23.reuse, RZ ;  /* 0x000000173c09a224 */ /* 0x082fe400078e02ff */
[----:B------:R-:W-:Y:S01]  /*72d0*/  @!P5 STG.E.U8 desc[UR38][R6.64+0x41], R59 ;  /* 0x0000413b0600d986 */ /* 0x000fe2000c101126 */
[----:B------:R-:W-:Y:S01]  /*72e0*/  ISETP.LT.OR P5, PT, R0, 0x51, !P1 ;  /* 0x000000510000780c */ /* 0x000fe20004fa1670 */
[----:B------:R-:W-:-:S02]  /*72f0*/  @!P6 IMAD R61, R61, R23, RZ ;  /* 0x000000173d3de224 */ /* 0x000fc400078e02ff */
        /* <DEDUP_REMOVED lines=163> */
[C---:B------:R-:W-:Y:S01]  /*7d30*/  ISETP.LT.OR P5, PT, R0.reuse, 0xba, !P0 ;  /* 0x000000ba0000780c */ /* 0x040fe200047a1670 */
[-C--:B------:R-:W-:Y:S02]  /*7d40*/  @!P6 IMAD R117, R117, R23.reuse, RZ ;  /* 0x000000177575e224 */ /* 0x080fe400078e02ff */
[----:B------:R-:W-:Y:S01]  /*7d50*/  @!P2 STG.E.U8 desc[UR38][R6.64+0xb1], R115 ;  /* 0x0000b1730600a986 */ /* 0x000fe2000c101126 */
[----:B------:R-:W-:Y:S01]  /*7d60*/  ISETP.LT.OR P2, PT, R0, 0xc1, !P1 ;  /* 0x000000c10000780c */ /* 0x000fe20004f41670 */
[-C--:B-1----:R-:W-:Y:S02]  /*7d70*/  @!P4 IMAD R9, R116, R23.reuse, RZ ;  /* 0x000000177409c224 */ /* 0x082fe400078e02ff */
[----:B------:R-:W-:Y:S01]  /*7d80*/  @!P6 STG.E.U8 desc[UR38][R4.64+0xb9], R117 ;  /* 0x0000b9750400e986 */ /* 0x000fe2000c101126 */
[----:B------:R-:W-:Y:S01]  /*7d90*/  ISETP.LT.OR P6, PT, R0, 0xc1, !P0 ;  /* 0x000000c10000780c */ /* 0x000fe200047c1670 */
[----:B0-----:R-:W-:-:S02]  /*7da0*/  @!P3 IMAD R3, R118, R23, RZ ;  /* 0x000000177603b224 */ /* 0x001fc400078e02ff */
[----:B------:R0:W-:Y:S02]  /*7db0*/  @!P4 STG.E.U8 desc[UR38][R4.64+0xb8], R9 ;  /* 0x0000b8090400c986 */ /* 0x0001e4000c101126 */
[-C--:B------:R-:W-:Y:S01]  /*7dc0*/  @!P5 IMAD R119, R119, R23.reuse, RZ ;  /* 0x000000177777d224 */ /* 0x080fe200078e02ff */
[C---:B------:R-:W-:Y:S01]  /*7dd0*/  ISETP.LT.OR P4, PT, R0.reuse, 0xc2, !P1 ;  /* 0x000000c20000780c */ /* 0x040fe20004f81670 */
[----:B------:R1:W-:Y:S01]  /*7de0*/  @!P3 STG.E.U8 desc[UR38][R6.64+0xb8], R3 ;  /* 0x0000b8030600b986 */ /* 0x0003e2000c101126 */
[----:B------:R-:W-:Y:S01]  /*7df0*/  ISETP.LT.OR P3, PT, R0, 0xc9, !P1 ;  /* 0x000000c90000780c */ /* 0x000fe20004f61670 */
[-C--:B------:R-:W-:Y:S02]  /*7e00*/  @!P2 IMAD R11, R120, R23.reuse, RZ ;  /* 0x00000017780ba224 */ /* 0x080fe400078e02ff */
[----:B------:R-:W-:Y:S01]  /*7e10*/  @!P5 STG.E.U8 desc[UR38][R6.64+0xb9], R119 ;  /* 0x0000b9770600d986 */ /* 0x000fe2000c101126 */
[----:B------:R-:W-:Y:S01]  /*7e20*/  ISETP.LT.OR P5, PT, R0, 0xc2, !P0 ;  /* 0x000000c20000780c */ /* 0x000fe200047a1670 */
[----:B0-----:R-:W-:-:S02]  /*7e30*/  @!P6 IMAD R9, R122, R23, RZ ;  /* 0x000000177a09e224 */ /* 0x001fc400078e02ff */
[----:B------:R0:W-:Y:S01]  /*7e40*/  @!P2 STG.E.U8 desc[UR38][R4.64+0xc0], R11 ;  /* 0x0000c00b0400a986 */ /* 0x0001e2000c101126 */
[----:B------:R-:W-:-:S03]  /*7e50*/  ISETP.LT.OR P2, PT, R0, 0xca, !P1 ;  /* 0x000000ca0000780c */ /* 0x000fc60004f41670 */
[-C--:B------:R-:W-:Y:S02]  /*7e60*/  @!P4 IMAD R121, R121, R23.reuse, RZ ;  /* 0x000000177979c224 */ /* 0x080fe400078e02ff */
[----:B-1----:R-:W-:-:S03]  /*7e70*/  @!P3 IMAD R3, R124, R23, RZ ;  /* 0x000000177c03b224 */ /* 0x002fc600078e02ff */
[----:B------:R-:W-:Y:S01]  /*7e80*/  @!P4 STG.E.U8 desc[UR38][R4.64+0xc1], R121 ;  /* 0x0000c1790400c986 */ /* 0x000fe2000c101126 */
[C---:B------:R-:W-:Y:S01]  /*7e90*/  ISETP.LT.OR P4, PT, R0.reuse, 0xc9, !P0 ;  /* 0x000000c90000780c */ /* 0x040fe20004781670 */
[-C--:B------:R-:W-:Y:S02]  /*7ea0*/  @!P5 IMAD R123, R123, R23.reuse, RZ ;  /* 0x000000177b7bd224 */ /* 0x080fe400078e02ff */
[----:B------:R1:W-:Y:S01]  /*7eb0*/  @!P6 STG.E.U8 desc[UR38][R6.64+0xc0], R9 ;  /* 0x0000c0090600e986 */ /* 0x0003e2000c101126 */
[C---:B------:R-:W-:Y:S01]  /*7ec0*/  ISETP.LT.OR P6, PT, R0.reuse, 0xca, !P0 ;  /* 0x000000ca0000780c */ /* 0x040fe200047c1670 */
[----:B------:R-:W-:Y:S02]  /*7ed0*/  @!P2 IMAD R125, R125, R23, RZ ;  /* 0x000000177d7da224 */ /* 0x000fe400078e02ff */
[----:B------:R-:W-:Y:S01]  /*7ee0*/  @!P5 STG.E.U8 desc[UR38][R6.64+0xc1], R123 ;  /* 0x0000c17b0600d986 */ /* 0x000fe2000c101126 */
[----:B------:R-:W-:-:S03]  /*7ef0*/  ISETP.LT.OR P5, PT, R0, 0xd1, !P1 ;  /* 0x000000d10000780c */ /* 0x000fc60004fa1670 */
[----:B------:R2:W-:Y:S01]  /*7f00*/  @!P3 STG.E.U8 desc[UR38][R4.64+0xc8], R3 ;  /* 0x0000c8030400b986 */ /* 0x0005e2000c101126 */
        /* <DEDUP_REMOVED lines=13> */
[-C--:B--2---:R-:W-:Y:S02]  /*7fe0*/  @!P2 IMAD R3, R130, R23.reuse, RZ ;  /* 0x000000178203a224 */ /* 0x084fe400078e02ff */
[----:B------:R-:W-:Y:S01]  /*7ff0*/  @!P3 STG.E.U8 desc[UR38][R4.64+0xd1], R129 ;  /* 0x0000d1810400b986 */ /* 0x000fe2000c101126 */
[----:B------:R-:W-:Y:S01]  /*8000*/  ISETP.LT.OR P3, PT, R0, 0xd9, !P0 ;  /* 0x000000d90000780c */ /* 0x000fe20004761670 */
[----:B------:R-:W-:-:S02]  /*8010*/  @!P4 IMAD R131, R131, R23, RZ ;  /* 0x000000178383c224 */ /* 0x000fc400078e02ff */
        /* <DEDUP_REMOVED lines=12> */
[----:B------:R-:W-:Y:S01]  /*80e0*/  @!P3 STG.E.U8 desc[UR38][R6.64+0xd8], R9 ;  /* 0x0000d8090600b986 */ /* 0x000fe2000c101126 */
        /* <DEDUP_REMOVED lines=10> */
[----:B------:R-:W-:Y:S02]  /*8190*/  @!P3 IMAD R139, R139, R23, RZ ;  /* 0x000000178b8bb224 */ /* 0x000fe400078e02ff */
[----:B------:R0:W-:Y:S01]  /*81a0*/  @!P5 STG.E.U8 desc[UR38][R6.64+0xe0], R11 ;  /* 0x0000e00b0600d986 */ /* 0x0001e2000c101126 */
[----:B------:R-:W-:-:S03]  /*81b0*/  ISETP.LT.OR P5, PT, R0, 0xe9, !P0 ;  /* 0x000000e90000780c */ /* 0x000fc600047a1670 */
[----:B------:R-:W-:Y:S01]  /*81c0*/  @!P3 STG.E.U8 desc[UR38][R6.64+0xe1], R139 ;  /* 0x0000e18b0600b986 */ /* 0x000fe2000c101126 */
[----:B------:R-:W-:Y:S01]  /*81d0*/  ISETP.LT.OR P3, PT, R0, 0xf1, !P1 ;  /* 0x000000f10000780c */ /* 0x000fe20004f61670 */
[-C--:B-1----:R-:W-:Y:S02]  /*81e0*/  @!P2 IMAD R3, R140, R23.reuse, RZ ;  /* 0x000000178c03a224 */ /* 0x082fe400078e02ff */
[-C--:B------:R-:W-:Y:S02]  /*81f0*/  @!P4 IMAD R141, R141, R23.reuse, RZ ;  /* 0x000000178d8dc224 */ /* 0x080fe400078e02ff */
[-C--:B------:R-:W-:Y:S01]  /*8200*/  @!P6 IMAD R143, R143, R23.reuse, RZ ;  /* 0x000000178f8fe224 */ /* 0x080fe200078e02ff */
[----:B------:R1:W-:Y:S01]  /*8210*/  @!P2 STG.E.U8 desc[UR38][R4.64+0xe8], R3 ;  /* 0x0000e8030400a986 */ /* 0x0003e2000c101126 */
[----:B------:R-:W-:Y:S02]  /*8220*/  ISETP.LT.OR P2, PT, R0, 0xf2, !P1 ;  /* 0x000000f20000780c */ /* 0x000fe40004f41670 */
[----:B------:R-:W-:Y:S01]  /*8230*/  @!P5 IMAD R9, R142, R23, RZ ;  /* 0x000000178e09d224 */ /* 0x000fe200078e02ff */
[----:B------:R-:W-:Y:S01]  /*8240*/  @!P4 STG.E.U8 desc[UR38][R4.64+0xe9], R141 ;  /* 0x0000e98d0400c986 */ /* 0x000fe2000c101126 */
[----:B------:R-:W-:-:S02]  /*8250*/  ISETP.LT.OR P4, PT, R0, 0xf2, !P0 ;  /* 0x000000f20000780c */ /* 0x000fc40004781670 */
[----:B0-----:R-:W-:Y:S01]  /*8260*/  @!P3 IMAD R11, R144, R23, RZ ;  /* 0x00000017900bb224 */ /* 0x001fe200078e02ff */
[----:B------:R-:W-:Y:S01]  /*8270*/  @!P5 STG.E.U8 desc[UR38][R6.64+0xe8], R9 ;  /* 0x0000e8090600d986 */ /* 0x000fe2000c101126 */
[----:B------:R-:W-:-:S03]  /*8280*/  ISETP.LT.OR P5, PT, R0, 0xf1, !P0 ;  /* 0x000000f10000780c */ /* 0x000fc600047a1670 */
[----:B------:R-:W-:Y:S01]  /*8290*/  @!P6 STG.E.U8 desc[UR38][R6.64+0xe9], R143 ;  /* 0x0000e98f0600e986 */ /* 0x000fe2000c101126 */
[C---:B------:R-:W-:Y:S01]  /*82a0*/  ISETP.LT.OR P6, PT, R0.reuse, 0xf9, !P0 ;  /* 0x000000f90000780c */ /* 0x040fe200047c1670 */
[-C--:B------:R-:W-:Y:S01]  /*82b0*/  @!P2 IMAD R145, R145, R23.reuse, RZ ;  /* 0x000000179191a224 */ /* 0x080fe200078e02ff */
[C---:B------:R-:W-:Y:S01]  /*82c0*/  ISETP.LT.OR P0, PT, R0.reuse, 0xfa, !P0 ;  /* 0x000000fa0000780c */ /* 0x040fe20004701670 */
[----:B------:R0:W-:Y:S01]  /*82d0*/  @!P3 STG.E.U8 desc[UR38][R4.64+0xf0], R11 ;  /* 0x0000f00b0400b986 */ /* 0x0001e2000c101126 */
[C---:B------:R-:W-:Y:S01]  /*82e0*/  ISETP.LT.OR P3, PT, R0.reuse, 0xf9, !P1 ;  /* 0x000000f90000780c */ /* 0x040fe20004f61670 */
[-C--:B------:R-:W-:Y:S01]  /*82f0*/  @!P4 IMAD R147, R147, R23.reuse, RZ ;  /* 0x000000179393c224 */ /* 0x080fe200078e02ff */
[----:B------:R-:W-:Y:S01]  /*8300*/  ISETP.LT.OR P1, PT, R0, 0xfa, !P1 ;  /* 0x000000fa0000780c */ /* 0x000fe20004f21670 */
[----:B------:R2:W-:Y:S02]  /*8310*/  @!P2 STG.E.U8 desc[UR38][R4.64+0xf1], R145 ;  /* 0x0000f1910400a986 */ /* 0x0005e4000c101126 */
[----:B-1----:R-:W-:-:S02]  /*8320*/  @!P5 IMAD R3, R146, R23, RZ ;  /* 0x000000179203d224 */ /* 0x002fc400078e02ff */
[----:B------:R2:W-:Y:S02]  /*8330*/  @!P4 STG.E.U8 desc[UR38][R6.64+0xf1], R147 ;  /* 0x0000f1930600c986 */ /* 0x0005e4000c101126 */
[-C--:B0-----:R-:W-:Y:S02]  /*8340*/  @!P6 IMAD R11, R150, R23.reuse, RZ ;  /* 0x00000017960be224 */ /* 0x081fe400078e02ff */
[----:B------:R2:W-:Y:S02]  /*8350*/  @!P5 STG.E.U8 desc[UR38][R6.64+0xf0], R3 ;  /* 0x0000f0030600d986 */ /* 0x0005e4000c101126 */
[-C--:B------:R-:W-:Y:S02]  /*8360*/  @!P3 IMAD R9, R148, R23.reuse, RZ ;  /* 0x000000179409b224 */ /* 0x080fe400078e02ff */
[-C--:B------:R-:W-:Y:S02]  /*8370*/  @!P1 IMAD R149, R149, R23.reuse, RZ ;  /* 0x0000001795959224 */ /* 0x080fe400078e02ff */
[----:B------:R-:W-:Y:S01]  /*8380*/  @!P0 IMAD R151, R151, R23, RZ ;  /* 0x0000001797978224 */ /* 0x000fe200078e02ff */
[----:B------:R2:W-:Y:S04]  /*8390*/  @!P3 STG.E.U8 desc[UR38][R4.64+0xf8], R9 ;  /* 0x0000f8090400b986 */ /* 0x0005e8000c101126 */
[----:B------:R2:W-:Y:S04]  /*83a0*/  @!P1 STG.E.U8 desc[UR38][R4.64+0xf9], R149 ;  /* 0x0000f99504009986 */ /* 0x0005e8000c101126 */
[----:B------:R2:W-:Y:S04]  /*83b0*/  @!P6 STG.E.U8 desc[UR38][R6.64+0xf8], R11 ;  /* 0x0000f80b0600e986 */ /* 0x0005e8000c101126 */
[----:B------:R2:W-:Y:S02]  /*83c0*/  @!P0 STG.E.U8 desc[UR38][R6.64+0xf9], R151 ;  /* 0x0000f99706008986 */ /* 0x0005e4000c101126 */
.L_x_293:
[----:B------:R-:W-:Y:S05]  /*83d0*/  BSYNC B0 ;  /* 0x0000000000007941 */ /* 0x000fea0003800000 */
.L_x_35:
[----:B------:R-:W-:Y:S01]  /*83e0*/  IMAD.U32 R2, RZ, RZ, UR36 ;  /* 0x00000024ff027e24 */ /* 0x000fe2000f8e00ff */
[----:B------:R-:W-:Y:S01]  /*83f0*/  ULDC.64 UR4, c[0x0][0x650] ;  /* 0x0001940000047ab9 */ /* 0x000fe20000000a00 */
[----:B------:R-:W-:Y:S01]  /*8400*/  IMAD.U32 R0, RZ, RZ, UR41 ;  /* 0x00000029ff007e24 */ /* 0x000fe2000f8e00ff */
[----:B------:R1:W-:Y:S01]  /*8410*/  SYNCS.ARRIVE.TRANS64.A1T0 RZ, [R160+UR49], RZ ;  /* 0x000000ffa0ff79a7 */ /* 0x0003e20008100031 */
[----:B0-2---:R-:W-:Y:S01]  /*8420*/  IMAD.U32 R3, RZ, RZ, UR37 ;  /* 0x00000025ff037e24 */ /* 0x005fe2000f8e00ff */
[C---:B------:R-:W-:Y:S01]  /*8430*/  LEA R16, P0, R2.reuse, R16, 0x1 ;  /* 0x0000001002107211 */ /* 0x040fe200078008ff */
[----:B------:R-:W-:Y:S02]  /*8440*/  IMAD.MOV.U32 R19, RZ, RZ, -0x1 ;  /* 0xffffffffff137424 */ /* 0x000fe400078e00ff */
[----:B------:R-:W-:Y:S01]  /*8450*/  IMAD.MOV.U32 R18, RZ, RZ, -0x1 ;  /* 0xffffffffff127424 */ /* 0x000fe200078e00ff */
[----:B------:R-:W-:Y:S01]  /*8460*/  LEA.HI.X R17, R2, R17, R0, 0x1, P0 ;  /* 0x0000001102117211 */ /* 0x000fe200000f0c00 */
[----:B------:R-:W-:Y:S01]  /*8470*/  IMAD.MOV.U32 R2, RZ, RZ, -0x1 ;  /* 0xffffffffff027424 */ /* 0x000fe200078e00ff */
[----:B------:R-:W-:-:S02]  /*8480*/  ISETP.GE.U32.AND P0, PT, R16, UR4, PT ;  /* 0x0000000410007c0c */ /* 0x000fc4000bf06070 */
[----:B------:R-:W-:Y:S02]  /*8490*/  PRMT R0, RZ, 0x7610, R0 ;  /* 0x00007610ff007816 */ /* 0x000fe40000000000 */
[----:B------:R-:W-:-:S13]  /*84a0*/  ISETP.GE.U32.AND.EX P0, PT, R17, UR5, PT, P0 ;  /* 0x0000000511007c0c */ /* 0x000fda000bf06100 */
[----:B-1----:R-:W-:Y:S05]  /*84b0*/  @P0 BRA `(.L_x_294) ;  /* 0x00000004008c0947 */ /* 0x002fea0003800000 */
[----:B------:R-:W0:Y:S01]  /*84c0*/  S2UR UR7, SR_CTAID.X ;  /* 0x00000000000779c3 */ /* 0x000e220000002500 */
[----:B------:R-:W-:Y:S01]  /*84d0*/  ULDC.64 UR4, c[0x0][0x628] ;  /* 0x00018a0000047ab9 */ /* 0x000fe20000000a00 */
[----:B------:R-:W-:Y:S01]  /*84e0*/  ULDC UR6, c[0x0][0x150] ;  /* 0x0000540000067ab9 */ /* 0x000fe20000000800 */
[----:B------:R-:W-:Y:S01]  /*84f0*/  ISETP.NE.U32.AND P0, PT, RZ, UR4, PT ;  /* 0x00000004ff007c0c */ /* 0x000fe2000bf05070 */
[----:B------:R-:W-:Y:S01]  /*8500*/  ULDC UR15, c[0x0][0x630] ;  /* 0x00018c00000f7ab9 */ /* 0x000fe20000000800 */
[C---:B------:R-:W-:Y:S01]  /*8510*/  R2UR UR16, R16.reuse ;  /* 0x00000000101072ca */ /* 0x040fe200000e0000 */
[----:B------:R-:W-:Y:S01]  /*8520*/  ULDC UR18, c[0x0][0x154] ;  /* 0x0000550000127ab9 */ /* 0x000fe20000000800 */
[----:B------:R-:W-:Y:S01]  /*8530*/  ISETP.NE.AND.EX P0, PT, RZ, UR5, PT, P0 ;  /* 0x00000005ff007c0c */ /* 0x000fe2000bf05300 */
[----:B------:R-:W1:Y:S01]  /*8540*/  S2UR UR19, SR_CTAID.Y ;  /* 0x00000000001379c3 */ /* 0x000e620000002600 */
[----:B------:R-:W-:Y:S02]  /*8550*/  R2UR UR17, R17 ;  /* 0x00000000111172ca */ /* 0x000fe400000e0000 */
[----:B------:R-:W-:-:S02]  /*8560*/  R2UR UR12, R16 ;  /* 0x00000000100c72ca */ /* 0x000fc400000e0000 */
[----:B------:R-:W-:Y:S02]  /*8570*/  R2UR UR13, R17 ;  /* 0x00000000110d72ca */ /* 0x000fe400000e0000 */
[----:B0-----:R-:W-:-:S05]  /*8580*/  I2FP.F32.U32 R0, UR7 ;  /* 0x0000000700007c45 */ /* 0x001fca0008201000 */
[----:B------:R-:W-:-:S04]  /*8590*/  FMUL R0, R0, UR6 ;  /* 0x0000000600007c20 */ /* 0x000fc80008400000 */
[----:B------:R0:W2:Y:S01]  /*85a0*/  F2I.U32.TRUNC.NTZ R2, R0 ;  /* 0x0000000000027305 */ /* 0x0000a2000020f000 */
[----:B-1----:R-:W-:Y:S05]  /*85b0*/  @!P0 BRA `(.L_x_295) ;  /* 0x0000000000308947 */ /* 0x002fea0003800000 */
        /* <DEDUP_REMOVED lines=12> */
.L_x_295:
[----:B------:R-:W-:Y:S01]  /*8680*/  USHF.R.U64 UR6, UR12, UR15, UR13 ;  /* 0x0000000f0c067299 */ /* 0x000fe2000800120d */
[----:B0-----:R-:W-:Y:S01]  /*8690*/  I2FP.F32.U32 R0, UR19 ;  /* 0x0000001300007c45 */ /* 0x001fe20008201000 */
[----:B------:R-:W-:Y:S01]  /*86a0*/  USHF.R.U32.HI UR4, URZ, UR15, UR13 ;  /* 0x0000000f3f047299 */ /* 0x000fe2000801160d */
[----:B--2---:R-:W-:Y:S01]  /*86b0*/  R2UR UR14, R2 ;  /* 0x00000000020e72ca */ /* 0x004fe200000e0000 */
[----:B------:R-:W-:Y:S02]  /*86c0*/  UIADD3 UR9, UP0, URZ, -UR6, URZ ;  /* 0x800000063f097290 */ /* 0x000fe4000ff1e03f */
[----:B------:R-:W-:Y:S01]  /*86d0*/  FMUL R0, R0, UR18 ;  /* 0x0000001200007c20 */ /* 0x000fe20008400000 */
[----:B------:R-:W-:Y:S01]  /*86e0*/  ULDC.64 UR12, c[0x0][0x620] ;  /* 0x00018800000c7ab9 */ /* 0x000fe20000000a00 */
[----:B------:R-:W-:Y:S01]  /*86f0*/  UIADD3.X UR4, URZ, ~UR4, URZ, UP0, !UPT ;  /* 0x800000043f047290 */ /* 0x000fe200087fe43f */
[----:B------:R-:W-:Y:S01]  /*8700*/  UMOV UR10, UR16 ;  /* 0x00000010000a7c82 */ /* 0x000fe20008000000 */
[----:B------:R-:W-:-:S02]  /*8710*/  UMOV UR11, UR17 ;  /* 0x00000011000b7c82 */ /* 0x000fc40008000000 */
[----:B------:R-:W0:Y:S01]  /*8720*/  F2I.U32.TRUNC.NTZ R0, R0 ;  /* 0x0000000000007305 */ /* 0x000e22000020f000 */
[----:B------:R-:W-:Y:S02]  /*8730*/  UIMAD UR4, UR4, UR12, URZ ;  /* 0x0000000c040472a4 */ /* 0x000fe4000f8e023f */
[----:B------:R-:W-:Y:S02]  /*8740*/  UIMAD.WIDE.U32 UR10, UR9, UR12, UR10 ;  /* 0x0000000c090a72a5 */ /* 0x000fe4000f8e000a */
[----:B------:R-:W-:Y:S01]  /*8750*/  UIMAD UR9, UR9, UR13, UR4 ;  /* 0x0000000d090972a4 */ /* 0x000fe2000f8e0204 */
[----:B------:R-:W-:Y:S01]  /*8760*/  ULDC UR22, c[0x0][0x658] ;  /* 0x0001960000167ab9 */ /* 0x000fe20000000800 */
[----:B------:R-:W-:Y:S02]  /*8770*/  UMOV UR12, 0xffffffff ;  /* 0xffffffff000c7882 */ /* 0x000fe40000000000 */
[----:B------:R-:W-:Y:S01]  /*8780*/  UIADD3 UR11, UR11, UR9, URZ ;  /* 0x000000090b0b7290 */ /* 0x000fe2000fffe03f */
[----:B------:R-:W-:Y:S01]  /*8790*/  ULDC UR13, c[0x0][0x618] ;  /* 0x00018600000d7ab9 */ /* 0x000fe20000000800 */
[----:B------:R-:W-:Y:S01]  /*87a0*/  ULDC.64 UR4, c[0x0][0x640] ;  /* 0x0001900000047ab9 */ /* 0x000fe20000000a00 */
[----:B------:R-:W-:Y:S01]  /*87b0*/  USHF.L.U32 UR18, UR12, UR22, URZ ;  /* 0x000000160c127299 */ /* 0x000fe2000800063f */
[----:B------:R-:W-:Y:S01]  /*87c0*/  ISETP.NE.U32.AND P0, PT, RZ, UR4, PT ;  /* 0x00000004ff007c0c */ /* 0x000fe2000bf05070 */
[----:B------:R-:W-:Y:S01]  /*87d0*/  USHF.R.U64 UR12, UR10, UR13, UR11 ;  /* 0x0000000d0a0c7299 */ /* 0x000fe2000800120b */
[----:B0-----:R-:W-:Y:S01]  /*87e0*/  R2UR UR16, R0 ;  /* 0x00000000001072ca */ /* 0x001fe200000e0000 */
[----:B------:R-:W-:Y:S01]  /*87f0*/  USHF.R.U32.HI UR10, URZ, UR13, UR11 ;  /* 0x0000000d3f0a7299 */ /* 0x000fe2000801160b */
[----:B------:R-:W-:Y:S01]  /*8800*/  ISETP.NE.AND.EX P0, PT, RZ, UR5, PT, P0 ;  /* 0x00000005ff007c0c */ /* 0x000fe2000bf05300 */
[----:B------:R-:W-:Y:S01]  /*8810*/  ULDC UR17, c[0x0][0x608] ;  /* 0x0001820000117ab9 */ /* 0x000fe20000000800 */
[----:B------:R-:W-:-:S02]  /*8820*/  ULOP3.LUT UR23, URZ, UR18, URZ, 0x33, !UPT ;  /* 0x000000123f177292 */ /* 0x000fc4000f8e333f */
[----:B------:R-:W-:Y:S02]  /*8830*/  USHF.R.U64 UR18, UR12, UR17, UR10 ;  /* 0x000000110c127299 */ /* 0x000fe4000800120a */
[----:B------:R-:W-:Y:S01]  /*8840*/  USHF.R.U32.HI UR10, URZ, UR17, UR10 ;  /* 0x000000113f0a7299 */ /* 0x000fe2000801160a */
[----:B------:R-:W-:Y:S01]  /*8850*/  UMOV UR20, 0x1 ;  /* 0x0000000100147882 */ /* 0x000fe20000000000 */
[----:B------:R-:W-:Y:S02]  /*8860*/  UIADD3 UR14, -UR14, URZ, URZ ;  /* 0x0000003f0e0e7290 */ /* 0x000fe4000fffe13f */
[----:B------:R-:W-:Y:S02]  /*8870*/  USHF.L.U32 UR13, UR20, UR22, URZ ;  /* 0x00000016140d7299 */ /* 0x000fe4000800063f */
[----:B------:R-:W-:Y:S01]  /*8880*/  USHF.R.U64 UR20, UR18, UR22, UR10 ;  /* 0x0000001612147299 */ /* 0x000fe2000800120a */
[----:B------:R-:W-:Y:S01]  /*8890*/  ULDC UR15, c[0x0][0x144] ;  /* 0x00005100000f7ab9 */ /* 0x000fe20000000800 */
[----:B------:R-:W-:Y:S01]  /*88a0*/  ULDC UR8, c[0x0][0x600] ;  /* 0x0001800000087ab9 */ /* 0x000fe20000000800 */
[----:B------:R-:W-:-:S02]  /*88b0*/  UIADD3 UR21, -UR16, URZ, URZ ;  /* 0x0000003f10157290 */ /* 0x000fc4000fffe13f */
[----:B------:R-:W-:Y:S02]  /*88c0*/  USHF.R.U32.HI UR17, URZ, UR22, UR10 ;  /* 0x000000163f117299 */ /* 0x000fe4000801160a */
[----:B------:R-:W-:Y:S02]  /*88d0*/  UIADD3 UR9, UR8, -0x1, URZ ;  /* 0xffffffff08097890 */ /* 0x000fe4000fffe03f */
[----:B------:R-:W-:Y:S01]  /*88e0*/  UIMAD UR22, UR15, UR14, UR7 ;  /* 0x0000000e0f1672a4 */ /* 0x000fe2000f8e0207 */
[----:B------:R-:W-:Y:S01]  /*88f0*/  ULDC UR26, c[0x0][0x148] ;  /* 0x00005200001a7ab9 */ /* 0x000fe20000000800 */
[----:B------:R-:W-:Y:S01]  /*8900*/  ULDC UR24, c[0x0][0x648] ;  /* 0x0001920000187ab9 */ /* 0x000fe20000000800 */
[----:B------:R-:W-:Y:S01]  /*8910*/  ULDC UR25, c[0x0][0x638] ;  /* 0x00018e0000197ab9 */ /* 0x000fe20000000800 */
        /* <DEDUP_REMOVED lines=12> */
.L_x_296:
[----:B------:R-:W-:Y:S01]  /*89e0*/  UISETP.NE.AND UP0, UPT, UR48, URZ, UPT ;  /* 0x0000003f3000728c */ /* 0x000fe2000bf05270 */
[----:B------:R-:W-:Y:S01]  /*89f0*/  IMAD.MOV.U32 R0, RZ, RZ, 0x1 ;  /* 0x00000001ff007424 */ /* 0x000fe200078e00ff */
[----:B------:R-:W-:Y:S01]  /*8a00*/  USHF.R.U64 UR4, UR16, UR24, UR17 ;  /* 0x0000001810047299 */ /* 0x000fe20008001211 */
[----:B------:R-:W-:Y:S01]  /*8a10*/  IMAD.U32 R2, RZ, RZ, UR6 ;  /* 0x00000006ff027e24 */ /* 0x000fe2000f8e00ff */
[----:B------:R-:W-:Y:S02]  /*8a20*/  ULOP3.LUT UR18, UR18, UR23, URZ, 0xc0, !UPT ;  /* 0x0000001712127292 */ /* 0x000fe4000f8ec03f */
[----:B------:R-:W-:Y:S02]  /*8a30*/  UIADD3 UR5, -UR4, URZ, URZ ;  /* 0x0000003f04057290 */ /* 0x000fe4000fffe13f */
[----:B------:R-:W-:Y:S02]  /*8a40*/  ULOP3.LUT UR9, UR12, UR9, URZ, 0xc0, !UPT ;  /* 0x000000090c097292 */ /* 0x000fe4000f8ec03f */
[----:B------:R-:W-:-:S02]  /*8a50*/  UIMAD UR4, UR13, UR4, UR18 ;  /* 0x000000040d0472a4 */ /* 0x000fc4000f8e0212 */
[----:B------:R-:W-:Y:S02]  /*8a60*/  @UP0 UIMAD UR22, UR26, UR21, UR19 ;  /* 0x000000151a1602a4 */ /* 0x000fe4000f8e0213 */
[----:B------:R-:W-:Y:S01]  /*8a70*/  UIMAD UR5, UR5, UR25, UR20 ;  /* 0x00000019050572a4 */ /* 0x000fe2000f8e0214 */
[----:B------:R-:W-:Y:S02]  /*8a80*/  ULDC UR7, c[0x0][0x610] ;  /* 0x0001840000077ab9 */ /* 0x000fe40000000800 */
[----:B------:R-:W-:Y:S02]  /*8a90*/  UIMAD UR4, UR4, UR7, UR22 ;  /* 0x00000007040472a4 */ /* 0x000fe4000f8e0216 */
[----:B------:R-:W-:-:S04]  /*8aa0*/  UIMAD UR5, UR5, UR8, UR9 ;  /* 0x00000008050572a4 */ /* 0x000fc8000f8e0209 */
[----:B------:R-:W-:Y:S02]  /*8ab0*/  USEL UR7, UR5, UR4, !UP0 ;  /* 0x0000000405077287 */ /* 0x000fe4000c000000 */
[----:B------:R-:W-:-:S04]  /*8ac0*/  USEL UR4, UR4, UR5, !UP0 ;  /* 0x0000000504047287 */ /* 0x000fc8000c000000 */
[----:B------:R-:W-:Y:S02]  /*8ad0*/  IMAD.U32 R18, RZ, RZ, UR7 ;  /* 0x00000007ff127e24 */ /* 0x000fe4000f8e00ff */
[----:B------:R-:W-:-:S07]  /*8ae0*/  IMAD.U32 R19, RZ, RZ, UR4 ;  /* 0x00000004ff137e24 */ /* 0x000fce000f8e00ff */
.L_x_294:
[----:B------:R-:W-:Y:S02]  /*8af0*/  LOP3.LUT P0, RZ, R0, 0xff, RZ, 0xc0, !PT ;  /* 0x000000ff00ff7812 */ /* 0x000fe4000780c0ff */
[----:B------:R-:W-:-:S11]  /*8b00*/  LOP3.LUT R163, R163, 0x1, RZ, 0x3c, !PT ;  /* 0x00000001a3a37812 */ /* 0x000fd600078e3cff */
[----:B------:R-:W-:Y:S05]  /*8b10*/  @P0 BRA `(.L_x_297) ;  /* 0xffffff8c00180947 */ /* 0x000fea000383ffff */
[----:B------:R-:W-:Y:S05]  /*8b20*/  EXIT ;  /* 0x000000000000794d */ /* 0x000fea0003800000 */
.L_x_16:
[----:B------:R-:W-:-:S08]  /*8b30*/  ISETP.NE.AND P0, PT, RZ, UR6, PT ;  /* 0x00000006ff007c0c */ /* 0x000fd0000bf05270 */
[----:B-----5:R-:W0:-:S00]  /*8b40*/  USETMAXREG.DEALLOC.CTAPOOL 0x28 ;  /* 0x00000028000079c8 */ /* 0x020e0000080e0500 */
[----:B------:R-:W-:Y:S05]  /*8b50*/  @P0 EXIT ;  /* 0x000000000000094d */ /* 0x000fea0003800000 */
[----:B0-----:R-:W-:Y:S01]  /*8b60*/  LOP3.LUT P0, RZ, R0, 0xff, RZ, 0xc0, !PT ;  /* 0x000000ff00ff7812 */ /* 0x001fe2000780c0ff */
[----:B------:R-:W-:Y:S02]  /*8b70*/  IMAD.MOV.U32 R0, RZ, RZ, 0x1 ;  /* 0x00000001ff007424 */ /* 0x000fe400078e00ff */
[----:B------:R-:W-:-:S10]  /*8b80*/  IMAD.MOV.U32 R8, RZ, RZ, RZ ;  /* 0x000000ffff087224 */ /* 0x000fd400078e00ff */
[----:B------:R-:W-:Y:S05]  /*8b90*/  @!P0 BRA `(.L_x_298) ;  /* 0x0000000c003c8947 */ /* 0x000fea0003800000 */
[----:B------:R-:W0:Y:S01]  /*8ba0*/  S2R R11, SR_CgaCtaId ;  /* 0x00000000000b7919 */ /* 0x000e220000008800 */
[----:B------:R-:W-:Y:S01]  /*8bb0*/  LOP3.LUT P0, RZ, R3, 0x1f, RZ, 0xc0, !PT ;  /* 0x0000001f03ff7812 */ /* 0x000fe2000780c0ff */
[----:B------:R-:W-:Y:S01]  /*8bc0*/  ULDC UR5, c[0x0][0x658] ;  /* 0x0001960000057ab9 */ /* 0x000fe20000000800 */
[----:B------:R-:W-:Y:S01]  /*8bd0*/  UMOV UR6, 0xffffffff ;  /* 0xffffffff00067882 */ /* 0x000fe20000000000 */
[----:B------:R-:W-:Y:S01]  /*8be0*/  BSSY B0, `(.L_x_298) ;  /* 0x00000ca000007945 */ /* 0x000fe20003800000 */
[----:B------:R-:W-:Y:S01]  /*8bf0*/  USHF.L.U32 UR6, UR6, UR5, URZ ;  /* 0x0000000506067299 */ /* 0x000fe2000800063f */
[C---:B------:R-:W-:Y:S01]  /*8c00*/  ISETP.NE.AND P3, PT, R4.reuse, RZ, PT ;  /* 0x000000ff0400720c */ /* 0x040fe20003f65270 */
[----:B------:R-:W-:Y:S01]  /*8c10*/  IMAD.MOV.U32 R10, RZ, RZ, 0x1 ;  /* 0x00000001ff0a7424 */ /* 0x000fe200078e00ff */
[----:B------:R-:W-:Y:S01]  /*8c20*/  ISETP.NE.OR P0, PT, R4, RZ, !P0 ;  /* 0x000000ff0400720c */ /* 0x000fe20004705670 */
[----:B------:R-:W-:Y:S01]  /*8c30*/  IMAD.MOV.U32 R0, RZ, RZ, 0x1 ;  /* 0x00000001ff007424 */ /* 0x000fe200078e00ff */
[----:B------:R-:W-:Y:S01]  /*8c40*/  ULDC UR4, c[0x0][0x600] ;  /* 0x0001800000047ab9 */ /* 0x000fe20000000800 */
[----:B------:R-:W-:Y:S01]  /*8c50*/  IMAD.MOV.U32 R8, RZ, RZ, RZ ;  /* 0x000000ffff087224 */ /* 0x000fe200078e00ff */
[----:B------:R-:W-:Y:S01]  /*8c60*/  UMOV UR7, 0x1 ;  /* 0x0000000100077882 */ /* 0x000fe20000000000 */
[----:B------:R-:W-:-:S02]  /*8c70*/  UIADD3 UR22, UR42, 0x1, URZ ;  /* 0x000000012a167890 */ /* 0x000fc4000fffe03f */
[----:B------:R-:W-:Y:S02]  /*8c80*/  ULOP3.LUT UR23, UR40, 0x2, URZ, 0xfc, !UPT ;  /* 0x0000000228177892 */ /* 0x000fe4000f8efc3f */
[----:B------:R-:W-:Y:S02]  /*8c90*/  UIADD3 UR4, UR4, -0x1, URZ ;  /* 0xffffffff04047890 */ /* 0x000fe4000fffe03f */
[----:B------:R-:W-:Y:S02]  /*8ca0*/  USHF.L.U32 UR5, UR7, UR5, URZ ;  /* 0x0000000507057299 */ /* 0x000fe4000800063f */
[----:B------:R-:W-:Y:S01]  /*8cb0*/  ULOP3.LUT UR6, URZ, UR6, URZ, 0x33, !UPT ;  /* 0x000000063f067292 */ /* 0x000fe2000f8e333f */
[----:B------:R-:W-:Y:S01]  /*8cc0*/  ULDC.64 UR20, c[0x0][0x198] ;  /* 0x0000660000147ab9 */ /* 0x000fe20000000a00 */
[C---:B0-----:R-:W-:Y:S02]  /*8cd0*/  IMAD.SHL.U32 R3, R11.reuse, 0x1000, RZ ;  /* 0x000010000b037824 */ /* 0x041fe400078e00ff */
[----:B------:R-:W-:-:S03]  /*8ce0*/  IMAD.SHL.U32 R11, R11, 0x80, RZ ;  /* 0x000000800b0b7824 */ /* 0x000fc600078e00ff */
[----:B------:R-:W-:Y:S02]  /*8cf0*/  LOP3.LUT R3, R3, 0x1000, RZ, 0xc0, !PT ;  /* 0x0000100003037812 */ /* 0x000fe400078ec0ff */
[----:B------:R-:W-:Y:S02]  /*8d00*/  LOP3.LUT R11, R11, 0x80, RZ, 0xc0, !PT ;  /* 0x000000800b0b7812 */ /* 0x000fe400078ec0ff */
[----:B------:R-:W-:-:S07]  /*8d10*/  LOP3.LUT R9, R3, 0x2180, RZ, 0xfc, !PT ;  /* 0x0000218003097812 */ /* 0x000fce00078efcff */
.L_x_310:
[----:B------:R-:W-:-:S03]  /*8d20*/  UMOV UR7, 0xffffffff ;  /* 0xffffffff00077882 */ /* 0x000fc60000000000 */
[----:B------:R-:W-:Y:S05]  /*8d30*/  BRA.DIV UR7, `(.L_x_299) ;  /* 0x0000000e07ec7947 */ /* 0x000fea000b800000 */
[----:B------:R-:W-:-:S13]  /*8d40*/  ELECT P6, URZ, PT ;  /* 0x00000000003f782f */ /* 0x000fda00038c0000 */
.L_x_323:
[----:B------:R-:W0:Y:S01]  /*8d50*/  LDC R3, c[0x0][0x28c] ;  /* 0x0000a300ff037b82 */ /* 0x000e220000000800 */
[----:B------:R-:W-:Y:S01]  /*8d60*/  BSSY B1, `(.L_x_300) ;  /* 0x000003a000017945 */ /* 0x000fe20003800000 */
[----:B0-----:R-:W-:-:S13]  /*8d70*/  ISETP.LT.OR P6, PT, R3, 0x1, !P6 ;  /* 0x000000010300780c */ /* 0x001fda00077c1670 */
[----:B------:R-:W-:Y:S05]  /*8d80*/  @P6 BRA `(.L_x_301) ;  /* 0x0000000000dc6947 */ /* 0x000fea0003800000 */
[----:B------:R-:W-:Y:S02]  /*8d90*/  IMAD R18, R18, 0x100, R11 ;  /* 0x0000010012127824 */ /* 0x000fe400078e020b */
[----:B------:R-:W-:Y:S02]  /*8da0*/  IMAD.SHL.U32 R19, R19, 0x40, RZ ;  /* 0x0000004013137824 */ /* 0x000fe400078e00ff */
[----:B------:R-:W-:Y:S02]  /*8db0*/  IMAD.MOV.U32 R13, RZ, RZ, RZ ;  /* 0x000000ffff0d7224 */ /* 0x000fe400078e00ff */
[----:B------:R-:W-:Y:S02]  /*8dc0*/  IMAD.U32 R14, RZ, RZ, UR22 ;  /* 0x00000016ff0e7e24 */ /* 0x000fe4000f8e00ff */
[----:B------:R-:W-:Y:S02]  /*8dd0*/  IMAD.MOV.U32 R3, RZ, RZ, R0 ;  /* 0x000000ffff037224 */ /* 0x000fe400078e0000 */
[----:B------:R-:W-:-:S07]  /*8de0*/  IMAD.MOV.U32 R4, RZ, RZ, R8 ;  /* 0x000000ffff047224 */ /* 0x000fce00078e0008 */
.L_x_305:
[----:B------:R-:W0:Y:S01]  /*8df0*/  S2R R6, SR_CgaCtaId ;  /* 0x0000000000067919 */ /* 0x000e220000008800 */
[----:B------:R-:W-:-:S04]  /*8e00*/  MOV R5, 0x400 ;  /* 0x0000040000057802 */ /* 0x000fc80000000f00 */
[----:B0-----:R-:W-:Y:S02]  /*8e10*/  LEA R7, R6, R5, 0x18 ;  /* 0x0000000506077211 */ /* 0x001fe400078ec0ff */
[----:B------:R-:W-:Y:S01]  /*8e20*/  SHF.L.U32 R5, R3, 0x1f, RZ ;  /* 0x0000001f03057819 */ /* 0x000fe200000006ff */
[----:B------:R-:W0:Y:S02]  /*8e30*/  @!P3 LDC R6, c[0x0][0x500] ;  /* 0x00014000ff06bb82 */ /* 0x000e240000000800 */
[----:B------:R-:W-:-:S04]  /*8e40*/  IMAD R12, R4, 0x8, R7 ;  /* 0x00000008040c7824 */ /* 0x000fc800078e0207 */
[----:B------:R-:W1:Y:S02]  /*8e50*/  SYNCS.PHASECHK.TRANS64.TRYWAIT P1, [R12+URZ+0x20], R5 ;  /* 0x000020050c0075a7 */ /* 0x000e64000802017f */
[----:B-1----:R-:W-:Y:S05]  /*8e60*/  @!P1 BRA `(.L_x_302) ;  /* 0x0000000c00c09947 */ /* 0x002fea0003800000 */
.L_x_324:
[----:B------:R-:W-:Y:S01]  /*8e70*/  UPRMT UR7, UR23, 0x9910, URZ ;  /* 0x0000991017077896 */ /* 0x000fe2000800003f */
[----:B0-----:R0:W-:Y:S03]  /*8e80*/  @!P3 SYNCS.ARRIVE.TRANS64 RZ, [R12+URZ], R6 ;  /* 0x000000060cffb9a7 */ /* 0x0011e6000800003f */
[----:B------:R-:W-:-:S06]  /*8e90*/  UISETP.NE.AND UP0, UPT, UR7, 0x2, UPT ;  /* 0x000000020700788c */ /* 0x000fcc000bf05270 */
[----:B------:R-:W-:-:S13]  /*8ea0*/  PLOP3.LUT P1, PT, PT, PT, UP0, 0x80, 0x0 ;  /* 0x000000000000781c */ /* 0x000fda0003f2f008 */
[----:B0-----:R-:W-:Y:S05]  /*8eb0*/  @P1 BRA `(.L_x_303) ;  /* 0x0000000000041947 */ /* 0x001fea0003800000 */
[----:B------:R-:W-:Y:S01]  /*8ec0*/  BPT.TRAP 0x1 ;  /* 0x000000040000795c */ /* 0x000fe20000300000 */
.L_x_303:
[----:B------:R-:W-:Y:S05]  /*8ed0*/  @P0 BRA `(.L_x_304) ;  /* 0x0000000000040947 */ /* 0x000fea0003800000 */
[----:B------:R-:W-:Y:S01]  /*8ee0*/  BPT.TRAP 0x1 ;  /* 0x000000040000795c */ /* 0x000fe20000300000 */
.L_x_304:
[C---:B-1----:R-:W-:Y:S01]  /*8ef0*/  IMAD R5, R4.reuse, 0x800, R7 ;  /* 0x0000080004057824 */ /* 0x042fe200078e0207 */
[----:B------:R-:W-:Y:S01]  /*8f00*/  R2UR UR18, R7 ;  /* 0x00000000071272ca */ /* 0x000fe200000e0000 */
[----:B------:R-:W-:Y:S01]  /*8f10*/  IMAD R6, R4, 0x2000, R9 ;  /* 0x0000200004067824 */ /* 0x000fe200078e0209 */
[----:B------:R-:W-:Y:S01]  /*8f20*/  R2UR UR9, R12 ;  /* 0x000000000c0972ca */ /* 0x000fe200000e0000 */
[----:B------:R-:W-:Y:S01]  /*8f30*/  VIADD R14, R14, 0xffffffff ;  /* 0xffffffff0e0e7836 */ /* 0x000fe20000000000 */
[----:B------:R-:W-:Y:S01]  /*8f40*/  R2UR UR7, R5 ;  /* 0x00000000050772ca */ /* 0x000fe200000e0000 */
[----:B------:R-:W-:Y:S01]  /*8f50*/  UIADD3 UR14, UP0, UR20, 0xf0, URZ ;  /* 0x000000f0140e7890 */ /* 0x000fe2000ff1e03f */
[----:B------:R-:W-:Y:S01]  /*8f60*/  R2UR UR8, R6 ;  /* 0x00000000060872ca */ /* 0x000fe200000e0000 */
[----:B------:R-:W-:Y:S01]  /*8f70*/  UIADD3 UR24, UP1, UR20, 0x1f0, URZ ;  /* 0x000001f014187890 */ /* 0x000fe2000ff3e03f */
[----:B------:R-:W-:Y:S01]  /*8f80*/  R2UR UR11, R19 ;  /* 0x00000000130b72ca */ /* 0x000fe200000e0000 */
[----:B------:R-:W-:Y:S01]  /*8f90*/  UIADD3.X UR15, URZ, UR21, URZ, UP0, !UPT ;  /* 0x000000153f0f7290 */ /* 0x000fe200087fe43f */
[C---:B------:R-:W-:Y:S01]  /*8fa0*/  R2UR UR10, R13.reuse ;  /* 0x000000000d0a72ca */ /* 0x040fe200000e0000 */
[----:B------:R-:W-:Y:S01]  /*8fb0*/  VIADD R4, R4, 0x1 ;  /* 0x0000000104047836 */ /* 0x000fe20000000000 */
[----:B------:R-:W-:Y:S01]  /*8fc0*/  R2UR UR12, R2 ;  /* 0x00000000020c72ca */ /* 0x000fe200000e0000 */
[----:B------:R-:W-:Y:S01]  /*8fd0*/  UIADD3.X UR25, URZ, UR21, URZ, UP1, !UPT ;  /* 0x000000153f197290 */ /* 0x000fe20008ffe43f */
[----:B------:R-:W-:Y:S01]  /*8fe0*/  R2UR UR19, R18 ;  /* 0x00000000121372ca */ /* 0x000fe200000e0000 */
[----:B------:R-:W-:Y:S01]  /*8ff0*/  UMOV UR16, 0x0 ;  /* 0x0000000000107882 */ /* 0x000fe20000000000 */
[----:B------:R-:W-:Y:S01]  /*9000*/  ISETP.GT.AND P2, PT, R14, 0x1, PT ;  /* 0x000000010e00780c */ /* 0x000fe20003f44270 */
[----:B------:R-:W-:Y:S01]  /*9010*/  UIADD3 UR13, UR7, 0x180, URZ ;  /* 0x00000180070d7890 */ /* 0x000fe2000fffe03f */
[C---:B------:R-:W-:Y:S01]  /*9020*/  ISETP.NE.AND P1, PT, R4.reuse, 0x4, PT ;  /* 0x000000040400780c */ /* 0x040fe20003f25270 */
[----:B------:R-:W-:Y:S01]  /*9030*/  UIADD3 UR7, UR18, UR8, URZ ;  /* 0x0000000812077290 */ /* 0x000fe2000fffe03f */
[----:B------:R-:W-:Y:S01]  /*9040*/  VIADD R13, R13, 0x20 ;  /* 0x000000200d0d7836 */ /* 0x000fe20000000000 */
[----:B------:R-:W-:Y:S01]  /*9050*/  UMOV UR17, 0x10000000 ;  /* 0x1000000000117882 */ /* 0x000fe20000000000 */
[----:B------:R-:W-:Y:S01]  /*9060*/  UMOV UR26, 0x30000 ;  /* 0x00030000001a7882 */ /* 0x000fe20000000000 */
[----:B------:R-:W-:Y:S01]  /*9070*/  SEL R6, RZ, 0x1, P1 ;  /* 0x00000001ff067807 */ /* 0x000fe20000800000 */
[----:B------:R-:W-:Y:S01]  /*9080*/  UMOV UR8, UR13 ;  /* 0x0000000d00087c82 */ /* 0x000fe20008000000 */
[----:B------:R-:W-:Y:S01]  /*9090*/  SEL R4, R4, RZ, P1 ;  /* 0x000000ff04047207 */ /* 0x000fe20000800000 */
[----:B------:R0:W-:Y:S01]  /*90a0*/  UTMALDG.3D [UR8], [UR14], desc[UR16] ;  /* 0x000010080e0075b4 */ /* 0x0001e20008011000 */
[----:B------:R-:W-:Y:S01]  /*90b0*/  LOP3.LUT R3, R3, R6, RZ, 0x3c, !PT ;  /* 0x0000000603037212 */ /* 0x000fe200078e3cff */
[----:B0-----:R-:W-:Y:S01]  /*90c0*/  UMOV UR11, UR19 ;  /* 0x00000013000b7c82 */ /* 0x001fe20008000000 */
[----:B------:R-:W-:-:S02]  /*90d0*/  UMOV UR8, UR7 ;  /* 0x0000000700087c82 */ /* 0x000fc40008000000 */
[----:B------:R0:W-:Y:S02]  /*90e0*/  UTMALDG.3D.MULTICAST [UR8], [UR24], UR26, desc[UR16] ;  /* 0x00001008180073b4 */ /* 0x0001e4000801181a */
[----:B0-----:R-:W-:Y:S05]  /*90f0*/  @P2 BRA `(.L_x_305) ;  /* 0xfffffffc003c2947 */ /* 0x001fea000383ffff */
.L_x_301:
[----:B------:R-:W-:Y:S05]  /*9100*/  BSYNC B1 ;  /* 0x0000000000017941 */ /* 0x000fea0003800000 */
.L_x_300:
[----:B------:R-:W-:Y:S01]  /*9110*/  LOP3.LUT P4, RZ, R10, 0xff, RZ, 0xc0, !PT ;  /* 0x000000ff0aff7812 */ /* 0x000fe2000788c0ff */
[----:B------:R-:W-:Y:S01]  /*9120*/  VIADD R8, R8, UR42 ;  /* 0x0000002a08087c36 */ /* 0x000fe20008000000 */
[----:B------:R-:W-:Y:S01]  /*9130*/  ULDC.64 UR8, c[0x0][0x650] ;  /* 0x0001940000087ab9 */ /* 0x000fe20000000a00 */
[----:B------:R-:W-:Y:S01]  /*9140*/  BSSY B1, `(.L_x_306) ;  /* 0x0000071000017945 */ /* 0x000fe20003800000 */
[----:B------:R-:W-:Y:S01]  /*9150*/  IMAD.MOV.U32 R19, RZ, RZ, -0x1 ;  /* 0xffffffffff137424 */ /* 0x000fe200078e00ff */
[----:B------:R-:W-:Y:S01]  /*9160*/  PRMT R10, RZ, 0x7610, R10 ;  /* 0x00007610ff0a7816 */ /* 0x000fe2000000000a */
[----:B------:R-:W-:Y:S01]  /*9170*/  IMAD.MOV.U32 R18, RZ, RZ, -0x1 ;  /* 0xffffffffff127424 */ /* 0x000fe200078e00ff */
[C---:B------:R-:W-:Y:S02]  /*9180*/  ISETP.GT.U32.AND P1, PT, R8.reuse, 0x3, PT ;  /* 0x000000030800780c */ /* 0x040fe40003f24070 */
[----:B------:R-:W-:Y:S02]  /*9190*/  SHF.R.U32.HI R2, RZ, 0x2, R8 ;  /* 0x00000002ff027819 */ /* 0x000fe40000011608 */
[----:B------:R-:W-:-:S02]  /*91a0*/  LOP3.LUT R8, R8, 0x3, RZ, 0xc0, !PT ;  /* 0x0000000308087812 */ /* 0x000fc400078ec0ff */
[----:B------:R-:W0:Y:S01]  /*91b0*/  @P4 S2R R4, SR_CgaCtaId ;  /* 0x0000000000044919 */ /* 0x000e220000008800 */
[----:B------:R-:W-:Y:S02]  /*91c0*/  @P4 MOV R3, 0x400 ;  /* 0x0000040000034802 */ /* 0x000fe40000000f00 */
[----:B------:R-:W-:-:S04]  /*91d0*/  LOP3.LUT R2, R2, 0x1, RZ, 0xc0, !PT ;  /* 0x0000000102027812 */ /* 0x000fc800078ec0ff */
[----:B------:R-:W-:Y:S02]  /*91e0*/  ISETP.NE.U32.AND P2, PT, R2, 0x1, PT ;  /* 0x000000010200780c */ /* 0x000fe40003f45070 */
[----:B0-----:R-:W-:Y:S01]  /*91f0*/  @P4 LEA R3, R4, R3, 0x18 ;  /* 0x0000000304034211 */ /* 0x001fe200078ec0ff */
[----:B------:R-:W-:-:S03]  /*9200*/  IMAD.U32 R4, RZ, RZ, UR42 ;  /* 0x0000002aff047e24 */ /* 0x000fc6000f8e00ff */
[----:B------:R0:W-:Y:S01]  /*9210*/  @P4 SYNCS.ARRIVE.TRANS64.A1T0 RZ, [R3+URZ+0x78], RZ ;  /* 0x000078ff03ff49a7 */ /* 0x0001e2000810003f */
[----:B------:R-:W-:Y:S02]  /*9220*/  IADD3 R16, P4, R16, UR36, RZ ;  /* 0x0000002410107c10 */ /* 0x000fe4000ff9e0ff */
[----:B------:R-:W-:Y:S02]  /*9230*/  ISETP.LT.U32.AND P1, PT, R4, 0x4, P1 ;  /* 0x000000040400780c */ /* 0x000fe40000f21070 */
[----:B------:R-:W-:Y:S02]  /*9240*/  IADD3.X R17, R17, UR41, RZ, P4, !PT ;  /* 0x0000002911117c10 */ /* 0x000fe4000a7fe4ff */
[----:B------:R-:W-:Y:S02]  /*9250*/  ISETP.GE.U32.AND P4, PT, R16, UR8, PT ;  /* 0x0000000810007c0c */ /* 0x000fe4000bf86070 */
[----:B0-----:R-:W-:Y:S02]  /*9260*/  SEL R3, RZ, 0x1, !P1 ;  /* 0x00000001ff037807 */ /* 0x001fe40004800000 */
[----:B------:R-:W-:-:S02]  /*9270*/  ISETP.GE.U32.AND.EX P1, PT, R17, UR9, PT, P4 ;  /* 0x0000000911007c0c */ /* 0x000fc4000bf26140 */
[----:B------:R-:W-:-:S04]  /*9280*/  ISETP.GT.U32.AND P2, PT, R4, 0x3, !P2 ;  /* 0x000000030400780c */ /* 0x000fc80005744070 */
[----:B------:R-:W-:-:S04]  /*9290*/  SEL R2, RZ, 0x1, !P2 ;  /* 0x00000001ff027807 */ /* 0x000fc80005000000 */
[--C-:B------:R-:W-:Y:S01]  /*92a0*/  LOP3.LUT R0, R2, R0, R3.reuse, 0x96, !PT ;  /* 0x0000000002007212 */ /* 0x100fe200078e9603 */
[----:B------:R-:W-:Y:S01]  /*92b0*/  IMAD.MOV.U32 R2, RZ, RZ, -0x1 ;  /* 0xffffffffff027424 */ /* 0x000fe200078e00ff */
[----:B------:R-:W-:Y:S01]  /*92c0*/  PRMT R3, RZ, 0x7610, R3 ;  /* 0x00007610ff037816 */ /* 0x000fe20000000003 */
[----:B------:R-:W-:Y:S06]  /*92d0*/  @P1 BRA `(.L_x_307) ;  /* 0x00000004005c1947 */ /* 0x000fec0003800000 */
[----:B------:R-:W0:Y:S01]  /*92e0*/  S2UR UR7, SR_CTAID.X ;  /* 0x00000000000779c3 */ /* 0x000e220000002500 */
[----:B------:R-:W-:Y:S01]  /*92f0*/  ULDC.64 UR8, c[0x0][0x628] ;  /* 0x00018a0000087ab9 */ /* 0x000fe20000000a00 */
[----:B------:R-:W-:Y:S01]  /*9300*/  ULDC UR10, c[0x0][0x150] ;  /* 0x00005400000a7ab9 */ /* 0x000fe20000000800 */
[----:B------:R-:W-:Y:S01]  /*9310*/  ISETP.NE.U32.AND P1, PT, RZ, UR8, PT ;  /* 0x00000008ff007c0c */ /* 0x000fe2000bf25070 */
[----:B------:R-:W-:Y:S01]  /*9320*/  ULDC UR11, c[0x0][0x630] ;  /* 0x00018c00000b7ab9 */ /* 0x000fe20000000800 */
[----:B------:R-:W-:Y:S01]  /*9330*/  ULDC UR13, c[0x0][0x154] ;  /* 0x00005500000d7ab9 */ /* 0x000fe20000000800 */
[----:B------:R-:W-:Y:S01]  /*9340*/  IMAD.MOV.U32 R2, RZ, RZ, R16 ;  /* 0x000000ffff027224 */ /* 0x000fe200078e0010 */
[----:B------:R-:W-:Y:S01]  /*9350*/  ISETP.NE.AND.EX P1, PT, RZ, UR9, PT, P1 ;  /* 0x00000009ff007c0c */ /* 0x000fe2000bf25310 */
[----:B------:R-:W1:Y:S01]  /*9360*/  S2UR UR12, SR_CTAID.Y ;  /* 0x00000000000c79c3 */ /* 0x000e620000002600 */
[----:B0-----:R-:W-:-:S05]  /*9370*/  I2FP.F32.U32 R3, UR7 ;  /* 0x0000000700037c45 */ /* 0x001fca0008201000 */
[----:B------:R-:W-:Y:S01]  /*9380*/  FMUL R14, R3, UR10 ;  /* 0x0000000a030e7c20 */ /* 0x000fe20008400000 */
[----:B------:R-:W-:-:S05]  /*9390*/  IMAD.MOV.U32 R3, RZ, RZ, R17 ;  /* 0x000000ffff037224 */ /* 0x000fca00078e0011 */
[----:B------:R-:W-:Y:S05]  /*93a0*/  @!P1 BRA `(.L_x_308) ;  /* 0x0000000000289947 */ /* 0x000fea0003800000 */
[----:B------:R-:W-:Y:S02]  /*93b0*/  ULDC UR10, c[0x0][0x634] ;  /* 0x00018d00000a7ab9 */ /* 0x000fe40000000800 */
[----:B------:R-:W-:-:S05]  /*93c0*/  IADD3 R7, P1, R16, UR10, RZ ;  /* 0x0000000a10077c10 */ /* 0x000fca000ff3e0ff */
[----:B------:R-:W-:-:S04]  /*93d0*/  IMAD.X R13, RZ, RZ, R17, P1 ;  /* 0x000000ffff0d7224 */ /* 0x000fc800008e0611 */
[----:B------:R-:W-:-:S04]  /*93e0*/  IMAD.WIDE.U32 R4, R13, UR8, RZ ;  /* 0x000000080d047c25 */ /* 0x000fc8000f8e00ff */
[----:B------:R-:W-:-:S04]  /*93f0*/  IMAD.WIDE.U32 R4, P1, R7, UR9, R4 ;  /* 0x0000000907047c25 */ /* 0x000fc8000f820004 */
[----:B------:R-:W-:-:S04]  /*9400*/  IMAD.WIDE.U32 R6, R7, UR8, RZ ;  /* 0x0000000807067c25 */ /* 0x000fc8000f8e00ff */
[----:B------:R-:W-:Y:S01]  /*9410*/  IMAD.X R3, RZ, RZ, RZ, P1 ;  /* 0x000000ffff037224 */ /* 0x000fe200008e06ff */
[----:B------:R-:W-:Y:S01]  /*9420*/  IADD3 RZ, P1, R7, R4, RZ ;  /* 0x0000000407ff7210 */ /* 0x000fe20007f3e0ff */
[----:B------:R-:W-:-:S04]  /*9430*/  IMAD.MOV.U32 R2, RZ, RZ, R5 ;  /* 0x000000ffff027224 */ /* 0x000fc800078e0005 */
[----:B------:R-:W-:-:S08]  /*9440*/  IMAD.WIDE.U32.X R2, R13, UR9, R2, P1 ;  /* 0x000000090d027c25 */ /* 0x000fd000088e0402 */
.L_x_308:
[--C-:B------:R-:W-:Y:S01]  /*9450*/  SHF.R.U64 R12, R2, UR11, R3.reuse ;  /* 0x0000000b020c7c19 */ /* 0x100fe20008001203 */
[----:B------:R-:W0:Y:S01]  /*9460*/  F2I.U32.TRUNC.NTZ R14, R14 ;  /* 0x0000000e000e7305 */ /* 0x000e22000020f000 */
[----:B------:R-:W-:Y:S01]  /*9470*/  SHF.R.U32.HI R2, RZ, UR11, R3 ;  /* 0x0000000bff027c19 */ /* 0x000fe20008011603 */
[----:B------:R-:W-:Y:S01]  /*9480*/  ULDC.64 UR8, c[0x0][0x620] ;  /* 0x0001880000087ab9 */ /* 0x000fe20000000a00 */
[----:B------:R-:W-:Y:S01]  /*9490*/  IADD3 R5, P1, RZ, -R12, RZ ;  /* 0x8000000cff057210 */ /* 0x000fe20007f3e0ff */
[----:B------:R-:W-:Y:S01]  /*94a0*/  ULDC.64 UR14, c[0x0][0x640] ;  /* 0x00019000000e7ab9 */ /* 0x000fe20000000a00 */
[----:B-1----:R-:W-:Y:S01]  /*94b0*/  I2FP.F32.U32 R4, UR12 ;  /* 0x0000000c00047c45 */ /* 0x002fe20008201000 */
[----:B------:R-:W1:Y:S01]  /*94c0*/  LDC R13, c[0x0][0x610] ;  /* 0x00018400ff0d7b82 */ /* 0x000e620000000800 */
[----:B------:R-:W-:Y:S01]  /*94d0*/  ULDC UR11, c[0x0][0x658] ;  /* 0x00019600000b7ab9 */ /* 0x000fe20000000800 */
[----:B------:R-:W-:Y:S01]  /*94e0*/  IMAD.X R2, RZ, RZ, ~R2, P1 ;  /* 0x000000ffff027224 */ /* 0x000fe200008e0e02 */
[----:B------:R-:W-:Y:S01]  /*94f0*/  ISETP.NE.U32.AND P1, PT, RZ, UR14, PT ;  /* 0x0000000eff007c0c */ /* 0x000fe2000bf25070 */
[----:B------:R-:W-:Y:S01]  /*9500*/  FMUL R6, R4, UR13 ;  /* 0x0000000d04067c20 */ /* 0x000fe20008400000 */
[----:B------:R-:W-:Y:S01]  /*9510*/  ULDC UR13, c[0x0][0x648] ;  /* 0x00019200000d7ab9 */ /* 0x000fe20000000800 */
[----:B------:R-:W-:Y:S01]  /*9520*/  IMAD R4, R2, UR8, RZ ;  /* 0x0000000802047c24 */ /* 0x000fe2000f8e02ff */
[----:B------:R-:W-:Y:S01]  /*9530*/  ISETP.NE.AND.EX P1, PT, RZ, UR15, PT, P1 ;  /* 0x0000000fff007c0c */ /* 0x000fe2000bf25310 */
[C---:B------:R-:W-:Y:S01]  /*9540*/  IMAD.WIDE.U32 R2, R5.reuse, UR8, R16 ;  /* 0x0000000805027c25 */ /* 0x040fe2000f8e0010 */
[----:B0-----:R-:W-:Y:S01]  /*9550*/  R2UR UR8, R14 ;  /* 0x000000000e0872ca */ /* 0x001fe200000e0000 */
[----:B------:R-:W0:Y:S02]  /*9560*/  F2I.U32.TRUNC.NTZ R6, R6 ;  /* 0x0000000600067305 */ /* 0x000e24000020f000 */
[----:B------:R-:W-:Y:S01]  /*9570*/  IMAD R5, R5, UR9, R4 ;  /* 0x0000000905057c24 */ /* 0x000fe2000f8e0204 */
[----:B------:R-:W-:-:S03]  /*9580*/  ULDC UR9, c[0x0][0x618] ;  /* 0x0001860000097ab9 */ /* 0x000fc60000000800 */
[----:B------:R-:W-:-:S05]  /*9590*/  IMAD.IADD R3, R3, 0x1, R5 ;  /* 0x0000000103037824 */ /* 0x000fca00078e0205 */
[--C-:B------:R-:W-:Y:S02]  /*95a0*/  SHF.R.U64 R14, R2, UR9, R3.reuse ;  /* 0x00000009020e7c19 */ /* 0x100fe40008001203 */
[----:B------:R-:W-:Y:S01]  /*95b0*/  SHF.R.U32.HI R3, RZ, UR9, R3 ;  /* 0x00000009ff037c19 */ /* 0x000fe20008011603 */
[----:B------:R-:W-:Y:S01]  /*95c0*/  ULDC UR9, c[0x0][0x608] ;  /* 0x0001820000097ab9 */ /* 0x000fe20000000800 */
[----:B0-----:R-:W-:Y:S02]  /*95d0*/  R2UR UR10, R6 ;  /* 0x00000000060a72ca */ /* 0x001fe400000e0000 */
[--C-:B------:R-:W-:Y:S02]  /*95e0*/  SHF.R.U64 R18, R14, UR9, R3.reuse ;  /* 0x000000090e127c19 */ /* 0x100fe40008001203 */
[----:B------:R-:W-:Y:S01]  /*95f0*/  SHF.R.U32.HI R3, RZ, UR9, R3 ;  /* 0x00000009ff037c19 */ /* 0x000fe20008011603 */
[----:B------:R-:W-:-:S03]  /*9600*/  UIADD3 UR9, -UR8, URZ, URZ ;  /* 0x0000003f08097290 */ /* 0x000fc6000fffe13f */
[--C-:B------:R-:W-:Y:S01]  /*9610*/  SHF.R.U64 R20, R18, UR11, R3.reuse ;  /* 0x0000000b12147c19 */ /* 0x100fe20008001203 */
[----:B------:R-:W-:Y:S01]  /*9620*/  ULDC UR8, c[0x0][0x144] ;  /* 0x0000510000087ab9 */ /* 0x000fe20000000800 */
[----:B------:R-:W-:-:S03]  /*9630*/  SHF.R.U32.HI R3, RZ, UR11, R3 ;  /* 0x0000000bff037c19 */ /* 0x000fc60008011603 */
[----:B------:R-:W-:Y:S01]  /*9640*/  IMAD.MOV.U32 R2, RZ, RZ, R20 ;  /* 0x000000ffff027224 */ /* 0x000fe200078e0014 */
[----:B------:R-:W-:Y:S06]  /*9650*/  @!P1 BRA `(.L_x_309) ;  /* 0x0000000000289947 */ /* 0x000fec0003800000 */
        /* <DEDUP_REMOVED lines=10> */
.L_x_309:
[----:B------:R-:W-:Y:S01]  /*9700*/  UISETP.NE.AND UP0, UPT, UR48, URZ, UPT ;  /* 0x0000003f3000728c */ /* 0x000fe2000bf05270 */
[----:B------:R-:W-:Y:S01]  /*9710*/  SHF.R.U64 R3, R2, UR13, R3 ;  /* 0x0000000d02037c19 */ /* 0x000fe20008001203 */
[----:B------:R-:W-:Y:S01]  /*9720*/  UIADD3 UR10, -UR10, URZ, URZ ;  /* 0x0000003f0a0a7290 */ /* 0x000fe2000fffe13f */
[----:B------:R-:W-:Y:S01]  /*9730*/  LOP3.LUT R2, R18, UR6, RZ, 0xc0, !PT ;  /* 0x0000000612027c12 */ /* 0x000fe2000f8ec0ff */
[----:B------:R-:W-:Y:S02]  /*9740*/  UIMAD UR7, UR8, UR9, UR7 ;  /* 0x00000009080772a4 */ /* 0x000fe4000f8e0207 */
[----:B------:R-:W-:Y:S01]  /*9750*/  IMAD.MOV R5, RZ, RZ, -R3 ;  /* 0x000000ffff057224 */ /* 0x000fe200078e0a03 */
[----:B------:R-:W-:Y:S01]  /*9760*/  ULDC UR8, c[0x0][0x148] ;  /* 0x0000520000087ab9 */ /* 0x000fe20000000800 */
[----:B------:R-:W-:Y:S01]  /*9770*/  IMAD R4, R3, UR5, R2 ;  /* 0x0000000503047c24 */ /* 0x000fe2000f8e0202 */
[----:B------:R-:W-:Y:S02]  /*9780*/  LOP3.LUT R3, R14, UR4, RZ, 0xc0, !PT ;  /* 0x000000040e037c12 */ /* 0x000fe4000f8ec0ff */
[----:B------:R-:W-:Y:S01]  /*9790*/  @UP0 UIMAD UR7, UR8, UR10, UR12 ;  /* 0x0000000a080702a4 */ /* 0x000fe2000f8e020c */
[----:B------:R-:W-:-:S02]  /*97a0*/  PLOP3.LUT P1, PT, PT, PT, UP0, 0x80, 0x0 ;  /* 0x000000000000781c */ /* 0x000fc40003f2f008 */
[----:B------:R-:W-:Y:S02]  /*97b0*/  ULDC UR8, c[0x0][0x638] ;  /* 0x00018e0000087ab9 */ /* 0x000fe40000000800 */
[----:B------:R-:W-:Y:S02]  /*97c0*/  IMAD R2, R5, UR8, R20 ;  /* 0x0000000805027c24 */ /* 0x000fe4000f8e0214 */
[----:B-1----:R-:W-:Y:S01]  /*97d0*/  IMAD R13, R4, R13, UR7 ;  /* 0x00000007040d7e24 */ /* 0x002fe2000f8e020d */
[----:B------:R-:W-:Y:S01]  /*97e0*/  ULDC UR7, c[0x0][0x600] ;  /* 0x0001800000077ab9 */ /* 0x000fe20000000800 */
[----:B------:R-:W-:Y:S02]  /*97f0*/  IMAD.MOV.U32 R4, RZ, RZ, 0x1 ;  /* 0x00000001ff047424 */ /* 0x000fe400078e00ff */
[----:B------:R-:W-:-:S03]  /*9800*/  IMAD R2, R2, UR7, R3 ;  /* 0x0000000702027c24 */ /* 0x000fc6000f8e0203 */
[----:B------:R-:W-:Y:S02]  /*9810*/  PRMT R3, R4, 0x7610, R3 ;  /* 0x0000761004037816 */ /* 0x000fe40000000003 */
[----:B------:R-:W-:Y:S02]  /*9820*/  SEL R18, R2, R13, !P1 ;  /* 0x0000000d02127207 */ /* 0x000fe40004800000 */
[----:B------:R-:W-:Y:S01]  /*9830*/  SEL R19, R13, R2, !P1 ;  /* 0x000000020d137207 */ /* 0x000fe20004800000 */
[----:B------:R-:W-:-:S07]  /*9840*/  IMAD.MOV.U32 R2, RZ, RZ, R12 ;  /* 0x000000ffff027224 */ /* 0x000fce00078e000c */
.L_x_307:
[----:B------:R-:W-:Y:S05]  /*9850*/  BSYNC B1 ;  /* 0x0000000000017941 */ /* 0x000fea0003800000 */
.L_x_306:
[----:B------:R-:W-:-:S13]  /*9860*/  LOP3.LUT P1, RZ, R3, 0xff, RZ, 0xc0, !PT ;  /* 0x000000ff03ff7812 */ /* 0x000fda000782c0ff */
[----:B------:R-:W-:Y:S05]  /*9870*/  @P1 BRA `(.L_x_310) ;  /* 0xfffffff400281947 */ /* 0x000fea000383ffff */
[----:B------:R-:W-:Y:S05]  /*9880*/  BSYNC B0 ;  /* 0x0000000000007941 */ /* 0x000fea0003800000 */
.L_x_298:
[----:B------:R-:W-:-:S03]  /*9890*/  UMOV UR7, 0xffffffff ;  /* 0xffffffff00077882 */ /* 0x000fc60000000000 */
[----:B------:R-:W-:Y:S05]  /*98a0*/  BRA.DIV UR7, `(.L_x_311) ;  /* 0x0000000607447947 */ /* 0x000fea000b800000 */
[----:B------:R-:W-:-:S13]  /*98b0*/  ELECT P6, URZ, PT ;  /* 0x00000000003f782f */ /* 0x000fda00038c0000 */
.L_x_327:
[----:B------:R-:W-:Y:S04]  /*98c0*/  BSSY B0, `(.L_x_312) ;  /* 0x000002c000007945 */ /* 0x000fe80003800000 */
[----:B------:R-:W-:Y:S05]  /*98d0*/  @!P6 BRA `(.L_x_313) ;  /* 0x0000000000a8e947 */ /* 0x000fea0003800000 */
[----:B------:R-:W-:-:S04]  /*98e0*/  ULOP3.LUT UR7, UR40, 0x2, URZ, 0xfc, !UPT ;  /* 0x0000000228077892 */ /* 0x000fc8000f8efc3f */
[----:B------:R-:W-:-:S06]  /*98f0*/  UISETP.NE.AND UP0, UPT, UR7, 0x3, UPT ;  /* 0x000000030700788c */ /* 0x000fcc000bf05270 */
[----:B------:R-:W-:-:S13]  /*9900*/  PLOP3.LUT P0, PT, PT, PT, UP0, 0x80, 0x0 ;  /* 0x000000000000781c */ /* 0x000fda0003f0f008 */
[----:B------:R-:W-:Y:S05]  /*9910*/  @!P0 BRA `(.L_x_314) ;  /* 0x0000000000048947 */ /* 0x000fea0003800000 */
[----:B------:R-:W-:Y:S01]  /*9920*/  BPT.TRAP 0x1 ;  /* 0x000000040000795c */ /* 0x000fe20000300000 */
.L_x_314:
[----:B------:R-:W0:Y:S01]  /*9930*/  S2R R3, SR_CgaCtaId ;  /* 0x0000000000037919 */ /* 0x000e220000008800 */
[----:B------:R-:W-:-:S04]  /*9940*/  MOV R2, 0x400 ;  /* 0x0000040000027802 */ /* 0x000fc80000000f00 */
[----:B0-----:R-:W-:Y:S02]  /*9950*/  LEA R3, R3, R2, 0x18 ;  /* 0x0000000203037211 */ /* 0x001fe400078ec0ff */
[----:B------:R-:W-:-:S03]  /*9960*/  SHF.L.U32 R2, R0, 0x1f, RZ ;  /* 0x0000001f00027819 */ /* 0x000fc600000006ff */
[----:B------:R-:W-:-:S04]  /*9970*/  VIADD R3, R3, 0x20 ;  /* 0x0000002003037836 */ /* 0x000fc80000000000 */
[C---:B------:R-:W-:Y:S02]  /*9980*/  IMAD R7, R8.reuse, 0x8, R3 ;  /* 0x0000000808077824 */ /* 0x040fe400078e0203 */
[----:B------:R-:W-:Y:S02]  /*9990*/  VIADD R8, R8, 0x1 ;  /* 0x0000000108087836 */ /* 0x000fe40000000000 */
[----:B------:R-:W0:Y:S03]  /*99a0*/  SYNCS.PHASECHK.TRANS64.TRYWAIT P0, [R7+URZ], R2 ;  /* 0x00000002070075a7 */ /* 0x000e26000800017f */
[----:B------:R-:W-:-:S04]  /*99b0*/  ISETP.NE.AND P1, PT, R8, 0x4, PT ;  /* 0x000000040800780c */ /* 0x000fc80003f25270 */
[----:B------:R-:W-:Y:S02]  /*99c0*/  SEL R5, RZ, 0x1, P1 ;  /* 0x00000001ff057807 */ /* 0x000fe40000800000 */
[----:B------:R-:W-:Y:S02]  /*99d0*/  SEL R8, R8, RZ, P1 ;  /* 0x000000ff08087207 */ /* 0x000fe40000800000 */
[----:B------:R-:W-:-:S03]  /*99e0*/  LOP3.LUT R5, R0, R5, RZ, 0x3c, !PT ;  /* 0x0000000500057212 */ /* 0x000fc600078e3cff */
[----:B------:R-:W-:Y:S01]  /*99f0*/  IMAD R9, R8, 0x8, R3 ;  /* 0x0000000808097824 */ /* 0x000fe200078e0203 */
[----:B------:R-:W-:Y:S01]  /*9a00*/  SHF.L.U32 R4, R5, 0x1f, RZ ;  /* 0x0000001f05047819 */ /* 0x000fe200000006ff */
[----:B0-----:R-:W-:Y:S06]  /*9a10*/  @!P0 BRA `(.L_x_315) ;  /* 0x0000000400088947 */ /* 0x001fec0003800000 */
.L_x_328:
[----:B------:R-:W1:Y:S01]  /*9a20*/  SYNCS.PHASECHK.TRANS64.TRYWAIT P0, [R9+URZ], R4 ;  /* 0x00000004090075a7 */ /* 0x000e62000800017f */
[----:B------:R-:W-:-:S05]  /*9a30*/  VIADD R0, R8, 0x1 ;  /* 0x0000000108007836 */ /* 0x000fca0000000000 */
[----:B------:R-:W-:-:S04]  /*9a40*/  ISETP.NE.AND P1, PT, R0, 0x4, PT ;  /* 0x000000040000780c */ /* 0x000fc80003f25270 */
[----:B0-----:R-:W-:Y:S02]  /*9a50*/  SEL R2, RZ, 0x1, P1 ;  /* 0x00000001ff027807 */ /* 0x001fe40000800000 */
[----:B------:R-:W-:Y:S02]  /*9a60*/  SEL R0, R0, RZ, P1 ;  /* 0x000000ff00007207 */ /* 0x000fe40000800000 */
[----:B------:R-:W-:-:S03]  /*9a70*/  LOP3.LUT R7, R5, R2, RZ, 0x3c, !PT ;  /* 0x0000000205077212 */ /* 0x000fc600078e3cff */
[----:B------:R-:W-:Y:S01]  /*9a80*/  IMAD R6, R0, 0x8, R3 ;  /* 0x0000000800067824 */ /* 0x000fe200078e0203 */
[----:B------:R-:W-:Y:S01]  /*9a90*/  SHF.L.U32 R5, R7, 0x1f, RZ ;  /* 0x0000001f07057819 */ /* 0x000fe200000006ff */
[----:B-1----:R-:W-:Y:S06]  /*9aa0*/  @!P0 BRA `(.L_x_316) ;  /* 0x0000000000f88947 */ /* 0x002fec0003800000 */
.L_x_329:
[----:B------:R-:W1:Y:S01]  /*9ab0*/  SYNCS.PHASECHK.TRANS64.TRYWAIT P0, [R6+URZ], R5 ;  /* 0x00000005060075a7 */ /* 0x000e62000800017f */
[----:B------:R-:W-:-:S05]  /*9ac0*/  VIADD R0, R0, 0x1 ;  /* 0x0000000100007836 */ /* 0x000fca0000000000 */
[----:B------:R-:W-:-:S04]  /*9ad0*/  ISETP.NE.AND P1, PT, R0, 0x4, PT ;  /* 0x000000040000780c */ /* 0x000fc80003f25270 */
[----:B------:R-:W-:Y:S02]  /*9ae0*/  SEL R2, RZ, 0x1, P1 ;  /* 0x00000001ff027807 */ /* 0x000fe40000800000 */
[----:B------:R-:W-:Y:S02]  /*9af0*/  SEL R0, R0, RZ, P1 ;  /* 0x000000ff00007207 */ /* 0x000fe40000800000 */
[----:B------:R-:W-:Y:S01]  /*9b00*/  LOP3.LUT R2, R7, R2, RZ, 0x3c, !PT ;  /* 0x0000000207027212 */ /* 0x000fe200078e3cff */
[----:B-1----:R-:W-:Y:S06]  /*9b10*/  @!P0 BRA `(.L_x_317) ;  /* 0x0000000000f08947 */ /* 0x002fec0003800000 */
.L_x_330:
[----:B------:R-:W-:Y:S01]  /*9b20*/  IMAD R3, R0, 0x8, R3 ;  /* 0x0000000800037824 */ /* 0x000fe200078e0203 */
[----:B------:R-:W-:-:S07]  /*9b30*/  SHF.L.U32 R0, R2, 0x1f, RZ ;  /* 0x0000001f02007819 */ /* 0x000fce00000006ff */
.L_x_318:
[----:B--2---:R2:W3:Y:S02]  /*9b40*/  SYNCS.PHASECHK.TRANS64.TRYWAIT P0, [R3+URZ], R0 ;  /* 0x00000000030075a7 */ /* 0x0044e4000800017f */
[----:B---3--:R-:W-:Y:S05]  /*9b50*/  @!P0 NANOSLEEP.SYNCS 0x989680 ;  /* 0x009896800000895d */ /* 0x008fea0003900000 */
[----:B------:R-:W3:Y:S02]  /*9b60*/  @!P0 SYNCS.PHASECHK.TRANS64 P0, [R3+URZ], R0 ;  /* 0x00000000030085a7 */ /* 0x000ee4000800007f */
[----:B---3--:R-:W-:Y:S05]  /*9b70*/  @!P0 BRA `(.L_x_318) ;  /* 0xfffffffc00f08947 */ /* 0x008fea000383ffff */
.L_x_313:
[----:B------:R-:W-:Y:S05]  /*9b80*/  BSYNC B0 ;  /* 0x0000000000007941 */ /* 0x000fea0003800000 */
.L_x_312:
[----:B------:R-:W-:Y:S05]  /*9b90*/  EXIT ;  /* 0x000000000000794d */ /* 0x000fea0003800000 */
.L_x_18:
[----:B0-----:R0:W1:Y:S02]  /*9ba0*/  SYNCS.PHASECHK.TRANS64.TRYWAIT P0, [R159+URZ], R0 ;  /* 0x000000009f0075a7 */ /* 0x001064000800017f */
[----:B-1----:R-:W-:Y:S05]  /*9bb0*/  @!P0 NANOSLEEP.SYNCS 0x989680 ;  /* 0x009896800000895d */ /* 0x002fea0003900000 */
[----:B------:R-:W1:Y:S02]  /*9bc0*/  @!P0 SYNCS.PHASECHK.TRANS64 P0, [R159+URZ], R0 ;  /* 0x000000009f0085a7 */ /* 0x000e64000800007f */
[----:B-1----:R-:W-:Y:S05]  /*9bd0*/  @!P0 BRA `(.L_x_18) ;  /* 0xfffffffc00f08947 */ /* 0x002fea000383ffff */
[----:B------:R-:W-:Y:S05]  /*9be0*/  BRA `(.L_x_319) ;  /* 0xffffff7800f87947 */ /* 0x000fea000383ffff */
.L_x_23:
[----:B-1----:R1:W2:Y:S02]  /*9bf0*/  SYNCS.PHASECHK.TRANS64.TRYWAIT P1, [R3+URZ], R0 ;  /* 0x00000000030075a7 */ /* 0x0022a4000802017f */
[----:B--2---:R-:W-:Y:S05]  /*9c00*/  @!P1 NANOSLEEP.SYNCS 0x989680 ;  /* 0x009896800000995d */ /* 0x004fea0003900000 */
[----:B------:R-:W2:Y:S02]  /*9c10*/  @!P1 SYNCS.PHASECHK.TRANS64 P1, [R3+URZ], R0 ;  /* 0x00000000030095a7 */ /* 0x000ea4000802007f */
[----:B--2---:R-:W-:Y:S05]  /*9c20*/  @!P1 BRA `(.L_x_23) ;  /* 0xfffffffc00f09947 */ /* 0x004fea000383ffff */
[----:B------:R-:W-:Y:S05]  /*9c30*/  BRA `(.L_x_22) ;  /* 0xffffff7c006c7947 */ /* 0x000fea000383ffff */
.L_x_28:
[----:B-1----:R-:W-:-:S04]  /*9c40*/  IMAD.U32 R5, RZ, RZ, UR4 ;  /* 0x00000004ff057e24 */ /* 0x002fc8000f8e00ff */
[----:B------:R1:W2:Y:S03]  /*9c50*/  SYNCS.PHASECHK.TRANS64.TRYWAIT P1, [R5+URZ], R4 ;  /* 0x00000004050075a7 */ /* 0x0002a6000802017f */
[----:B--2---:R-:W-:Y:S05]  /*9c60*/  @!P1 NANOSLEEP.SYNCS 0x989680 ;  /* 0x009896800000995d */ /* 0x004fea0003900000 */
[----:B------:R-:W2:Y:S02]  /*9c70*/  @!P1 SYNCS.PHASECHK.TRANS64 P1, [R5+URZ], R4 ;  /* 0x00000004050095a7 */ /* 0x000ea4000802007f */
[----:B--2---:R-:W-:Y:S05]  /*9c80*/  @!P1 BRA `(.L_x_28) ;  /* 0xfffffffc00ec9947 */ /* 0x004fea000383ffff */
[----:B------:R-:W-:Y:S05]  /*9c90*/  BRA `(.L_x_27) ;  /* 0xffffff7c00e07947 */ /* 0x000fea000383ffff */
.L_x_34:
[----:B0-----:R0:W1:Y:S02]  /*9ca0*/  SYNCS.PHASECHK.TRANS64.TRYWAIT P0, [R159+URZ+0x10], R0 ;  /* 0x000010009f0075a7 */ /* 0x001064000800017f */
[----:B-1----:R-:W-:Y:S05]  /*9cb0*/  @!P0 NANOSLEEP.SYNCS 0x989680 ;  /* 0x009896800000895d */ /* 0x002fea0003900000 */
[----:B------:R-:W1:Y:S02]  /*9cc0*/  @!P0 SYNCS.PHASECHK.TRANS64 P0, [R159+URZ+0x10], R0 ;  /* 0x000010009f0085a7 */ /* 0x000e64000800007f */
[----:B-1----:R-:W-:Y:S05]  /*9cd0*/  @!P0 BRA `(.L_x_34) ;  /* 0xfffffffc00f08947 */ /* 0x002fea000383ffff */
[----:B------:R-:W-:Y:S05]  /*9ce0*/  BRA `(.L_x_320) ;  /* 0xffffff8000d47947 */ /* 0x000fea000383ffff */
.L_x_299:
[----:B------:R-:W-:Y:S01]  /*9cf0*/  BSSY B1, `(.L_x_321) ;  /* 0x0000006000017945 */ /* 0x000fe20003800000 */
[----:B------:R-:W-:-:S07]  /*9d00*/  IMAD.MOV.U32 R15, RZ, RZ, -0x1 ;  /* 0xffffffffff0f7424 */ /* 0x000fce00078e00ff */
[----:B------:R-:W-:Y:S05]  /*9d10*/  WARPSYNC.COLLECTIVE R15, `(.L_x_322) ;  /* 0x000000000f0c7348 */ /* 0x000fea0003c00000 */
[----:B------:R-:W-:Y:S02]  /*9d20*/  ELECT P6, UR62, PT ;  /* 0x00000000003e782f */ /* 0x000fe400038c0000 */
[----:B------:R-:W-:Y:S01]  /*9d30*/  MOV R14, UR62 ;  /* 0x0000003e000e7c02 */ /* 0x000fe20008000f00 */
[----:B------:R-:W-:Y:S10]  /*9d40*/  ENDCOLLECTIVE ;  /* 0x000000000000791b */ /* 0x000ff40003800000 */
.L_x_322:
[----:B------:R-:W-:Y:S05]  /*9d50*/  BSYNC B1 ;  /* 0x0000000000017941 */ /* 0x000fea0003800000 */
.L_x_321:
[----:B------:R-:W-:Y:S05]  /*9d60*/  BRA `(.L_x_323) ;  /* 0xffffffec00f87947 */ /* 0x000fea000383ffff */
.L_x_302:
[----:B-1----:R1:W2:Y:S02]  /*9d70*/  SYNCS.PHASECHK.TRANS64.TRYWAIT P1, [R12+URZ+0x20], R5 ;  /* 0x000020050c0075a7 */ /* 0x0022a4000802017f */
[----:B--2---:R-:W-:Y:S05]  /*9d80*/  @!P1 NANOSLEEP.SYNCS 0x989680 ;  /* 0x009896800000995d */ /* 0x004fea0003900000 */
[----:B------:R-:W2:Y:S02]  /*9d90*/  @!P1 SYNCS.PHASECHK.TRANS64 P1, [R12+URZ+0x20], R5 ;  /* 0x000020050c0095a7 */ /* 0x000ea4000802007f */
[----:B--2---:R-:W-:Y:S05]  /*9da0*/  @!P1 BRA `(.L_x_302) ;  /* 0xfffffffc00f09947 */ /* 0x004fea000383ffff */
[----:B------:R-:W-:Y:S05]  /*9db0*/  BRA `(.L_x_324) ;  /* 0xfffffff0002c7947 */ /* 0x000fea000383ffff */
.L_x_311:
[----:B------:R-:W-:Y:S01]  /*9dc0*/  BSSY B0, `(.L_x_325) ;  /* 0x0000006000007945 */ /* 0x000fe20003800000 */
[----:B------:R-:W-:-:S07]  /*9dd0*/  IMAD.MOV.U32 R15, RZ, RZ, -0x1 ;  /* 0xffffffffff0f7424 */ /* 0x000fce00078e00ff */
[----:B------:R-:W-:Y:S05]  /*9de0*/  WARPSYNC.COLLECTIVE R15, `(.L_x_326) ;  /* 0x000000000f0c7348 */ /* 0x000fea0003c00000 */
[----:B------:R-:W-:Y:S02]  /*9df0*/  ELECT P6, UR62, PT ;  /* 0x00000000003e782f */ /* 0x000fe400038c0000 */
[----:B------:R-:W-:Y:S01]  /*9e00*/  MOV R14, UR62 ;  /* 0x0000003e000e7c02 */ /* 0x000fe20008000f00 */
[----:B------:R-:W-:Y:S10]  /*9e10*/  ENDCOLLECTIVE ;  /* 0x000000000000791b */ /* 0x000ff40003800000 */
.L_x_326:
[----:B------:R-:W-:Y:S05]  /*9e20*/  BSYNC B0 ;  /* 0x0000000000007941 */ /* 0x000fea0003800000 */
.L_x_325:
[----:B------:R-:W-:Y:S05]  /*9e30*/  BRA `(.L_x_327) ;  /* 0xfffffff800a07947 */ /* 0x000fea000383ffff */
.L_x_315:
[----:B0-----:R0:W1:Y:S02]  /*9e40*/  SYNCS.PHASECHK.TRANS64.TRYWAIT P0, [R7+URZ], R2 ;  /* 0x00000002070075a7 */ /* 0x001064000800017f */
[----:B-1----:R-:W-:Y:S05]  /*9e50*/  @!P0 NANOSLEEP.SYNCS 0x989680 ;  /* 0x009896800000895d */ /* 0x002fea0003900000 */
[----:B------:R-:W1:Y:S02]  /*9e60*/  @!P0 SYNCS.PHASECHK.TRANS64 P0, [R7+URZ], R2 ;  /* 0x00000002070085a7 */ /* 0x000e64000800007f */
[----:B-1----:R-:W-:Y:S05]  /*9e70*/  @!P0 BRA `(.L_x_315) ;  /* 0xfffffffc00f08947 */ /* 0x002fea000383ffff */
[----:B------:R-:W-:Y:S05]  /*9e80*/  BRA `(.L_x_328) ;  /* 0xfffffff800e47947 */ /* 0x000fea000383ffff */
.L_x_316:
[----:B0-----:R0:W1:Y:S02]  /*9e90*/  SYNCS.PHASECHK.TRANS64.TRYWAIT P0, [R9+URZ], R4 ;  /* 0x00000004090075a7 */ /* 0x001064000800017f */
[----:B-1----:R-:W-:Y:S05]  /*9ea0*/  @!P0 NANOSLEEP.SYNCS 0x989680 ;  /* 0x009896800000895d */ /* 0x002fea0003900000 */
[----:B------:R-:W1:Y:S02]  /*9eb0*/  @!P0 SYNCS.PHASECHK.TRANS64 P0, [R9+URZ], R4 ;  /* 0x00000004090085a7 */ /* 0x000e64000800007f */
[----:B-1----:R-:W-:Y:S05]  /*9ec0*/  @!P0 BRA `(.L_x_316) ;  /* 0xfffffffc00f08947 */ /* 0x002fea000383ffff */
[----:B------:R-:W-:Y:S05]  /*9ed0*/  BRA `(.L_x_329) ;  /* 0xfffffff800f47947 */ /* 0x000fea000383ffff */
.L_x_317:
[----:B-1----:R1:W2:Y:S02]  /*9ee0*/  SYNCS.PHASECHK.TRANS64.TRYWAIT P0, [R6+URZ], R5 ;  /* 0x00000005060075a7 */ /* 0x0022a4000800017f */
[----:B--2---:R-:W-:Y:S05]  /*9ef0*/  @!P0 NANOSLEEP.SYNCS 0x989680 ;  /* 0x009896800000895d */ /* 0x004fea0003900000 */
[----:B------:R-:W2:Y:S02]  /*9f00*/  @!P0 SYNCS.PHASECHK.TRANS64 P0, [R6+URZ], R5 ;  /* 0x00000005060085a7 */ /* 0x000ea4000800007f */
[----:B--2---:R-:W-:Y:S05]  /*9f10*/  @!P0 BRA `(.L_x_317) ;  /* 0xfffffffc00f08947 */ /* 0x004fea000383ffff */
[----:B------:R-:W-:Y:S05]  /*9f20*/  BRA `(.L_x_330) ;  /* 0xfffffff800fc7947 */ /* 0x000fea000383ffff */
.L_x_331:
[----:B------:R-:W-:-:S00]  /*9f30*/  BRA `(.L_x_331) ;  /* 0xfffffffc00fc7947 */ /* 0x000fc0000383ffff */
[----:B------:R-:W-:-:S00]  /*9f40*/  NOP ;  /* 0x0000000000007918 */ /* 0x000fc00000000000 */
        /* <DEDUP_REMOVED lines=11> */
.L_x_332:


//--------------------- .nv.global.init           --------------------------
	.section	.nv.global.init,"aw",@progbits
.nv.global.init:
	.type		$str$22,@object
	.size		$str$22,($str$23 - $str$22)
$str$22:
        /*0000*/ 	.byte	0x6b, 0x5f, 0x74, 0x69, 0x6c, 0x65, 0x5f, 0x63, 0x6f, 0x75, 0x6e, 0x74, 0x20, 0x3e, 0x3d, 0x20
        /*0010*/ 	.byte	0x31, 0x00
	.type		$str$23,@object
	.size		$str$23,(__unnamed_1 - $str$23)
$str$23:
        /*0012*/ 	.byte	0x2f, 0x74, 0x6d, 0x70, 0x2f, 0x63, 0x75, 0x74, 0x6c, 0x61, 0x73, 0x73, 0x5f, 0x73, 0x77, 0x65
        /*0022*/ 	.byte	0x65, 0x70, 0x5f, 0x73, 0x72, 0x63, 0x2f, 0x69, 0x6e, 0x63, 0x6c, 0x75, 0x64, 0x65, 0x2f, 0x63
        /*0032*/ 	.byte	0x75, 0x74, 0x6c, 0x61, 0x73, 0x73, 0x2f, 0x67, 0x65, 0x6d, 0x6d, 0x2f, 0x63, 0x6f, 0x6c, 0x6c
        /*0042*/ 	.byte	0x65, 0x63, 0x74, 0x69, 0x76, 0x65, 0x2f, 0x73, 0x6d, 0x39, 0x30, 0x5f, 0x6d, 0x6d, 0x61, 0x5f
        /*0052*/ 	.byte	0x74, 0x6d, 0x61, 0x5f, 0x67, 0x6d, 0x6d, 0x61, 0x5f, 0x73, 0x73, 0x5f, 0x77, 0x61, 0x72, 0x70
        /*0062*/ 	.byte	0x73, 0x70, 0x65, 0x63, 0x69, 0x61, 0x6c, 0x69, 0x7a, 0x65, 0x64, 0x2e, 0x68, 0x70, 0x70, 0x00
	.type		__unnamed_1,@object
	.size		__unnamed_1,(.L_0 - __unnamed_1)
__unnamed_1:
        /*0072*/ 	.byte	0x76, 0x6f, 0x69, 0x64, 0x20, 0x63, 0x75, 0x74, 0x6c, 0x61, 0x73, 0x73, 0x3a, 0x3a, 0x67, 0x65
        /* <DEDUP_REMOVED lines=172> */
        /*0b42*/ 	.byte	0x74, 0x69, 0x74, 0x79, 0x5d, 0x00
.L_0:


//--------------------- .nv.shared._ZN7cutlass13device_kernelINS_4gemm6kernel13GemmUniversalIN4cute5tupleIJiiiiEEENS1_10collective13CollectiveMmaINS1_34MainloopSm90TmaGmmaWarpSpecializedILi4ENS5_IJNS4_1CILi2EEENSA_ILi1EEESC_EEENS1_32KernelTmaWarpSpecializedPingpongEEENS5_IJNSA_ILi64EEENSA_ILi256EEENSA_ILi32EEEEEEaNS5_IJlSC_lEEEaSK_NS4_8TiledMMAINS4_8MMA_AtomIJNS4_4SM904GMMA27MMA_64x256x32_S32S8S8_SS_TNEEEENS4_6LayoutINS5_IJSC_SC_SC_EEENS5_IJNSA_ILi0EEEST_ST_EEEEENS5_IJNS4_10UnderscoreESW_SW_EEEEENS4_13SM90_TMA_LOADENS4_14ComposedLayoutINS4_7SwizzleILi1ELi4ELi3EEENS4_18smem_ptr_flag_bitsILi8EEENSR_INS5_IJNSA_ILi8EEESI_EEENS5_IJSI_SC_EEEEEEEvNS4_8identityENS4_23SM90_TMA_LOAD_MULTICASTES19_vS1A_EENS_8epilogue10collective6detail29Sm90TmaWarpSpecializedAdapterINS1E_15DefaultEpilogueIaSK_SK_NS1D_6thread17LinearCombinationIaLi1EiiLNS1I_9ScaleType4KindE0ELNS_15FloatRoundStyleE2EaEENS1_15EpilogueDefaultEEEEEvvEEEEvNT_6ParamsE --------------------------
	.section	.nv.shared._ZN7cutlass13device_kernelINS_4gemm6kernel13GemmUniversalIN4cute5tupleIJiiiiEEENS1_10collective13CollectiveMmaINS1_34MainloopSm90TmaGmmaWarpSpecializedILi4ENS5_IJNS4_1CILi2EEENSA_ILi1EEESC_EEENS1_32KernelTmaWarpSpecializedPingpongEEENS5_IJNSA_ILi64EEENSA_ILi256EEENSA_ILi32EEEEEEaNS5_IJlSC_lEEEaSK_NS4_8TiledMMAINS4_8MMA_AtomIJNS4_4SM904GMMA27MMA_64x256x32_S32S8S8_SS_TNEEEENS4_6LayoutINS5_IJSC_SC_SC_EEENS5_IJNSA_ILi0EEEST_ST_EEEEENS5_IJNS4_10UnderscoreESW_SW_EEEEENS4_13SM90_TMA_LOADENS4_14ComposedLayoutINS4_7SwizzleILi1ELi4ELi3EEENS4_18smem_ptr_flag_bitsILi8EEENSR_INS5_IJNSA_ILi8EEESI_EEENS5_IJSI_SC_EEEEEEEvNS4_8identityENS4_23SM90_TMA_LOAD_MULTICASTES19_vS1A_EENS_8epilogue10collective6detail29Sm90TmaWarpSpecializedAdapterINS1E_15DefaultEpilogueIaSK_SK_NS1D_6thread17LinearCombinationIaLi1EiiLNS1I_9ScaleType4KindE0ELNS_15FloatRoundStyleE2EaEENS1_15EpilogueDefaultEEEEEvvEEEEvNT_6ParamsE,"aw",@nobits
	.sectionflags	@""
	.align	16
	.zero		1024


//--------------------- .nv.shared.reserved.0     --------------------------
	.section	.nv.shared.reserved.0,"aw",@nobits
	.weak		__nv_reservedSMEM_offset_0_alias
	.size		__nv_reservedSMEM_offset_0_alias, 0, 0
	.other		__nv_reservedSMEM_offset_0_alias,@"STO_CUDA_RESERVED_SHARED STV_DEFAULT"
__nv_reservedSMEM_offset_0_alias:
	.zero		0


//--------------------- .nv.global                --------------------------
	.section	.nv.global,"aw",@nobits
.nv.global:
	.type		_ZN39_INTERNAL_104c8a4b_4_k_cu_c3e2c097_55564cute1_E,@object
	.size		_ZN39_INTERNAL_104c8a4b_4_k_cu_c3e2c097_55564cute1_E,(_ZN39_INTERNAL_104c8a4b_4_k_cu_c3e2c097_55564cuda3std3__45__cpo6cbeginE - _ZN39_INTERNAL_104c8a4b_4_k_cu_c3e2c097_55564cute1_E)
_ZN39_INTERNAL_104c8a4b_4_k_cu_c3e2c097_55564cute1_E:
	.zero		1
	.type		_ZN39_INTERNAL_104c8a4b_4_k_cu_c3e2c097_55564cuda3std3__45__cpo6cbeginE,@object
	.size		_ZN39_INTERNAL_104c8a4b_4_k_cu_c3e2c097_55564cuda3std3__45__cpo6cbeginE,(_ZN39_INTERNAL_104c8a4b_4_k_cu_c3e2c097_55564cuda3std3__48in_placeE - _ZN39_INTERNAL_104c8a4b_4_k_cu_c3e2c097_55564cuda3std3__45__cpo6cbeginE)
_ZN39_INTERNAL_104c8a4b_4_k_cu_c3e2c097_55564cuda3std3__45__cpo6cbeginE:
	.zero		1
	.type		_ZN39_INTERNAL_104c8a4b_4_k_cu_c3e2c097_55564cuda3std3__48in_placeE,@object
	.size		_ZN39_INTERNAL_104c8a4b_4_k_cu_c3e2c097_55564cuda3std3__48in_placeE,(_ZN39_INTERNAL_104c8a4b_4_k_cu_c3e2c097_55564cuda3std6ranges3__45__cpo9iter_moveE - _ZN39_INTERNAL_104c8a4b_4_k_cu_c3e2c097_55564cuda3std3__48in_placeE)
_ZN39_INTERNAL_104c8a4b_4_k_cu_c3e2c097_55564cuda3std3__48in_placeE:
	.zero		1
	.type		_ZN39_INTERNAL_104c8a4b_4_k_cu_c3e2c097_55564cuda3std6ranges3__45__cpo9iter_moveE,@object
	.size		_ZN39_INTERNAL_104c8a4b_4_k_cu_c3e2c097_55564cuda3std6ranges3__45__cpo9iter_moveE,(_ZN39_INTERNAL_104c8a4b_4_k_cu_c3e2c097_55564cuda3std3__45__cpo5beginE - _ZN39_INTERNAL_104c8a4b_4_k_cu_c3e2c097_55564cuda3std6ranges3__45__cpo9iter_moveE)
_ZN39_INTERNAL_104c8a4b_4_k_cu_c3e2c097_55564cuda3std6ranges3__45__cpo9iter_moveE:
	.zero		1
	.type		_ZN39_INTERNAL_104c8a4b_4_k_cu_c3e2c097_55564cuda3std3__45__cpo5beginE,@object
	.size		_ZN39_INTERNAL_104c8a4b_4_k_cu_c3e2c097_55564cuda3std3__45__cpo5beginE,(_ZN39_INTERNAL_104c8a4b_4_k_cu_c3e2c097_55564cuda3std3__441_GLOBAL__N__104c8a4b_4_k_cu_c3e2c097_55566ignoreE - _ZN39_INTERNAL_104c8a4b_4_k_cu_c3e2c097_55564cuda3std3__45__cpo5beginE)
_ZN39_INTERNAL_104c8a4b_4_k_cu_c3e2c097_55564cuda3std3__45__cpo5beginE:
	.zero		1
	.type		_ZN39_INTERNAL_104c8a4b_4_k_cu_c3e2c097_55564cuda3std3__441_GLOBAL__N__104c8a4b_4_k_cu_c3e2c097_55566ignoreE,@object
	.size		_ZN39_INTERNAL_104c8a4b_4_k_cu_c3e2c097_55564cuda3std3__441_GLOBAL__N__104c8a4b_4_k_cu_c3e2c097_55566ignoreE,(_ZN39_INTERNAL_104c8a4b_4_k_cu_c3e2c097_55564cute7productE - _ZN39_INTERNAL_104c8a4b_4_k_cu_c3e2c097_55564cuda3std3__441_GLOBAL__N__104c8a4b_4_k_cu_c3e2c097_55566ignoreE)
_ZN39_INTERNAL_104c8a4b_4_k_cu_c3e2c097_55564cuda3std3__441_GLOBAL__N__104c8a4b_4_k_cu_c3e2c097_55566ignoreE:
	.zero		1
	.type		_ZN39_INTERNAL_104c8a4b_4_k_cu_c3e2c097_55564cute7productE,@object
	.size		_ZN39_INTERNAL_104c8a4b_4_k_cu_c3e2c097_55564cute7productE,(_ZN39_INTERNAL_104c8a4b_4_k_cu_c3e2c097_55564cuda3std3__45__cpo3endE - _ZN39_INTERNAL_104c8a4b_4_k_cu_c3e2c097_55564cute7productE)
_ZN39_INTERNAL_104c8a4b_4_k_cu_c3e2c097_55564cute7productE:
	.zero		1
	.type		_ZN39_INTERNAL_104c8a4b_4_k_cu_c3e2c097_55564cuda3std3__45__cpo3endE,@object
	.size		_ZN39_INTERNAL_104c8a4b_4_k_cu_c3e2c097_55564cuda3std3__45__cpo3endE,(_ZN39_INTERNAL_104c8a4b_4_k_cu_c3e2c097_55564cuda3std3__419piecewise_constructE - _ZN39_INTERNAL_104c8a4b_4_k_cu_c3e2c097_55564cuda3std3__45__cpo3endE)
_ZN39_INTERNAL_104c8a4b_4_k_cu_c3e2c097_55564cuda3std3__45__cpo3endE:
	.zero		1
	.type		_ZN39_INTERNAL_104c8a4b_4_k_cu_c3e2c097_55564cuda3std3__419piecewise_constructE,@object
	.size		_ZN39_INTERNAL_104c8a4b_4_k_cu_c3e2c097_55564cuda3std3__419piecewise_constructE,(_ZN39_INTERNAL_104c8a4b_4_k_cu_c3e2c097_55564cuda3std3__45__cpo4cendE - _ZN39_INTERNAL_104c8a4b_4_k_cu_c3e2c097_55564cuda3std3__419piecewise_constructE)
_ZN39_INTERNAL_104c8a4b_4_k_cu_c3e2c097_55564cuda3std3__419piecewise_constructE:
	.zero		1
	.type		_ZN39_INTERNAL_104c8a4b_4_k_cu_c3e2c097_55564cuda3std3__45__cpo4cendE,@object
	.size		_ZN39_INTERNAL_104c8a4b_4_k_cu_c3e2c097_55564cuda3std3__45__cpo4cendE,(_ZN39_INTERNAL_104c8a4b_4_k_cu_c3e2c097_55564cuda3std6ranges3__45__cpo4swapE - _ZN39_INTERNAL_104c8a4b_4_k_cu_c3e2c097_55564cuda3std3__45__cpo4cendE)
_ZN39_INTERNAL_104c8a4b_4_k_cu_c3e2c097_55564cuda3std3__45__cpo4cendE:
	.zero		1
	.type		_ZN39_INTERNAL_104c8a4b_4_k_cu_c3e2c097_55564cuda3std6ranges3__45__cpo4swapE,@object
	.size		_ZN39_INTERNAL_104c8a4b_4_k_cu_c3e2c097_55564cuda3std6ranges3__45__cpo4swapE,(.L_8 - _ZN39_INTERNAL_104c8a4b_4_k_cu_c3e2c097_55564cuda3std6ranges3__45__cpo4swapE)
_ZN39_INTERNAL_104c8a4b_4_k_cu_c3e2c097_55564cuda3std6ranges3__45__cpo4swapE:
	.zero		1
.L_8:


//--------------------- .nv.constant0._ZN7cutlass13device_kernelINS_4gemm6kernel13GemmUniversalIN4cute5tupleIJiiiiEEENS1_10collective13CollectiveMmaINS1_34MainloopSm90TmaGmmaWarpSpecializedILi4ENS5_IJNS4_1CILi2EEENSA_ILi1EEESC_EEENS1_32KernelTmaWarpSpecializedPingpongEEENS5_IJNSA_ILi64EEENSA_ILi256EEENSA_ILi32EEEEEEaNS5_IJlSC_lEEEaSK_NS4_8TiledMMAINS4_8MMA_AtomIJNS4_4SM904GMMA27MMA_64x256x32_S32S8S8_SS_TNEEEENS4_6LayoutINS5_IJSC_SC_SC_EEENS5_IJNSA_ILi0EEEST_ST_EEEEENS5_IJNS4_10UnderscoreESW_SW_EEEEENS4_13SM90_TMA_LOADENS4_14ComposedLayoutINS4_7SwizzleILi1ELi4ELi3EEENS4_18smem_ptr_flag_bitsILi8EEENSR_INS5_IJNSA_ILi8EEESI_EEENS5_IJSI_SC_EEEEEEEvNS4_8identityENS4_23SM90_TMA_LOAD_MULTICASTES19_vS1A_EENS_8epilogue10collective6detail29Sm90TmaWarpSpecializedAdapterINS1E_15DefaultEpilogueIaSK_SK_NS1D_6thread17LinearCombinationIaLi1EiiLNS1I_9ScaleType4KindE0ELNS_15FloatRoundStyleE2EaEENS1_15EpilogueDefaultEEEEEvvEEEEvNT_6ParamsE --------------------------
	.section	.nv.constant0._ZN7cutlass13device_kernelINS_4gemm6kernel13GemmUniversalIN4cute5tupleIJiiiiEEENS1_10collective13CollectiveMmaINS1_34MainloopSm90TmaGmmaWarpSpecializedILi4ENS5_IJNS4_1CILi2EEENSA_ILi1EEESC_EEENS1_32KernelTmaWarpSpecializedPingpongEEENS5_IJNSA_ILi64EEENSA_ILi256EEENSA_ILi32EEEEEEaNS5_IJlSC_lEEEaSK_NS4_8TiledMMAINS4_8MMA_AtomIJNS4_4SM904GMMA27MMA_64x256x32_S32S8S8_SS_TNEEEENS4_6LayoutINS5_IJSC_SC_SC_EEENS5_IJNSA_ILi0EEEST_ST_EEEEENS5_IJNS4_10UnderscoreESW_SW_EEEEENS4_13SM90_TMA_LOADENS4_14ComposedLayoutINS4_7SwizzleILi1ELi4ELi3EEENS4_18smem_ptr_flag_bitsILi8EEENSR_INS5_IJNSA_ILi8EEESI_EEENS5_IJSI_SC_EEEEEEEvNS4_8identityENS4_23SM90_TMA_LOAD_MULTICASTES19_vS1A_EENS_8epilogue10collective6detail29Sm90TmaWarpSpecializedAdapterINS1E_15DefaultEpilogueIaSK_SK_NS1D_6thread17LinearCombinationIaLi1EiiLNS1I_9ScaleType4KindE0ELNS_15FloatRoundStyleE2EaEENS1_15EpilogueDefaultEEEEEvvEEEEvNT_6ParamsE,"a",@progbits
	.sectionflags	@""
	.align	4
.nv.constant0._ZN7cutlass13device_kernelINS_4gemm6kernel13GemmUniversalIN4cute5tupleIJiiiiEEENS1_10collective13CollectiveMmaINS1_34MainloopSm90TmaGmmaWarpSpecializedILi4ENS5_IJNS4_1CILi2EEENSA_ILi1EEESC_EEENS1_32KernelTmaWarpSpecializedPingpongEEENS5_IJNSA_ILi64EEENSA_ILi256EEENSA_ILi32EEEEEEaNS5_IJlSC_lEEEaSK_NS4_8TiledMMAINS4_8MMA_AtomIJNS4_4SM904GMMA27MMA_64x256x32_S32S8S8_SS_TNEEEENS4_6LayoutINS5_IJSC_SC_SC_EEENS5_IJNSA_ILi0EEEST_ST_EEEEENS5_IJNS4_10UnderscoreESW_SW_EEEEENS4_13SM90_TMA_LOADENS4_14ComposedLayoutINS4_7SwizzleILi1ELi4ELi3EEENS4_18smem_ptr_flag_bitsILi8EEENSR_INS5_IJNSA_ILi8EEESI_EEENS5_IJSI_SC_EEEEEEEvNS4_8identityENS4_23SM90_TMA_LOAD_MULTICASTES19_vS1A_EENS_8epilogue10collective6detail29Sm90TmaWarpSpecializedAdapterINS1E_15DefaultEpilogueIaSK_SK_NS1D_6thread17LinearCombinationIaLi1EiiLNS1I_9ScaleType4KindE0ELNS_15FloatRoundStyleE2EaEENS1_15EpilogueDefaultEEEEEvvEEEEvNT_6ParamsE:
	.zero		1664


//--------------------- SYMBOLS --------------------------

	.type		.nv.reservedSmem.offset0,@object
	.size		.nv.reservedSmem.offset0,0x4
	.type		__assertfail,@function
